//
// Generated by NVIDIA NVVM Compiler
//
// Compiler Build ID: CL-36424714
// Cuda compilation tools, release 13.0, V13.0.88
// Based on NVVM 20.0.0
//

.version 9.0
.target sm_100
.address_size 64

	// .globl	_Z20ieee_64bits_gemm_jikPdS_S_i
// _ZZ21ieee_64bits_gemm_blocPdS_S_iE1a has been demoted
// _ZZ21ieee_64bits_gemm_blocPdS_S_iE1b has been demoted

.visible .entry _Z20ieee_64bits_gemm_jikPdS_S_i(
	.param .u64 .ptr .align 1 _Z20ieee_64bits_gemm_jikPdS_S_i_param_0,
	.param .u64 .ptr .align 1 _Z20ieee_64bits_gemm_jikPdS_S_i_param_1,
	.param .u64 .ptr .align 1 _Z20ieee_64bits_gemm_jikPdS_S_i_param_2,
	.param .u32 _Z20ieee_64bits_gemm_jikPdS_S_i_param_3
)
{
	.reg .pred 	%p<10>;
	.reg .b32 	%r<40>;
	.reg .b64 	%rd<66>;
	.reg .b64 	%fd<68>;

	ld.param.u64 	%rd13, [_Z20ieee_64bits_gemm_jikPdS_S_i_param_0];
	ld.param.u64 	%rd14, [_Z20ieee_64bits_gemm_jikPdS_S_i_param_1];
	ld.param.u32 	%r17, [_Z20ieee_64bits_gemm_jikPdS_S_i_param_3];
	cvta.to.global.u64 	%rd1, %rd14;
	cvta.to.global.u64 	%rd2, %rd13;
	mov.u32 	%r18, %ctaid.x;
	mov.u32 	%r19, %ntid.x;
	mov.u32 	%r20, %tid.x;
	mad.lo.s32 	%r1, %r18, %r19, %r20;
	mov.u32 	%r21, %ctaid.y;
	mov.u32 	%r22, %ntid.y;
	mov.u32 	%r23, %tid.y;
	mad.lo.s32 	%r2, %r21, %r22, %r23;
	setp.lt.s32 	%p1, %r17, 1;
	mov.f64 	%fd67, 0d0000000000000000;
	@%p1 bra 	$L__BB0_12;
	mul.lo.s32 	%r3, %r17, %r2;
	and.b32  	%r4, %r17, 7;
	setp.lt.u32 	%p2, %r17, 8;
	mov.f64 	%fd67, 0d0000000000000000;
	mov.b32 	%r38, 0;
	@%p2 bra 	$L__BB0_4;
	and.b32  	%r25, %r17, 2147483640;
	neg.s32 	%r36, %r25;
	mul.wide.u32 	%rd15, %r17, 8;
	add.s64 	%rd3, %rd1, %rd15;
	mul.wide.u32 	%rd16, %r17, 16;
	add.s64 	%rd4, %rd1, %rd16;
	mul.wide.u32 	%rd17, %r17, 24;
	add.s64 	%rd5, %rd1, %rd17;
	mul.wide.u32 	%rd18, %r17, 32;
	add.s64 	%rd6, %rd1, %rd18;
	mul.wide.u32 	%rd19, %r17, 48;
	add.s64 	%rd7, %rd1, %rd19;
	mul.wide.u32 	%rd20, %r17, 56;
	add.s64 	%rd8, %rd1, %rd20;
	mul.wide.u32 	%rd21, %r3, 8;
	add.s64 	%rd22, %rd21, %rd2;
	add.s64 	%rd65, %rd22, 32;
	mov.f64 	%fd67, 0d0000000000000000;
	mov.u32 	%r35, %r1;
$L__BB0_3:
	.pragma "nounroll";
	and.b32  	%r38, %r17, 2147483640;
	mul.wide.s32 	%rd23, %r35, 8;
	add.s64 	%rd24, %rd3, %rd23;
	add.s64 	%rd25, %rd4, %rd23;
	add.s64 	%rd26, %rd5, %rd23;
	add.s64 	%rd27, %rd6, %rd23;
	mul.wide.u32 	%rd28, %r17, 40;
	add.s64 	%rd29, %rd1, %rd23;
	add.s64 	%rd30, %rd29, %rd28;
	add.s64 	%rd31, %rd7, %rd23;
	add.s64 	%rd32, %rd8, %rd23;
	ld.global.f64 	%fd17, [%rd65+-32];
	ld.global.f64 	%fd18, [%rd29];
	fma.rn.f64 	%fd19, %fd17, %fd18, %fd67;
	ld.global.f64 	%fd20, [%rd65+-24];
	ld.global.f64 	%fd21, [%rd24];
	fma.rn.f64 	%fd22, %fd20, %fd21, %fd19;
	ld.global.f64 	%fd23, [%rd65+-16];
	ld.global.f64 	%fd24, [%rd25];
	fma.rn.f64 	%fd25, %fd23, %fd24, %fd22;
	ld.global.f64 	%fd26, [%rd65+-8];
	ld.global.f64 	%fd27, [%rd26];
	fma.rn.f64 	%fd28, %fd26, %fd27, %fd25;
	ld.global.f64 	%fd29, [%rd65];
	ld.global.f64 	%fd30, [%rd27];
	fma.rn.f64 	%fd31, %fd29, %fd30, %fd28;
	ld.global.f64 	%fd32, [%rd65+8];
	ld.global.f64 	%fd33, [%rd30];
	fma.rn.f64 	%fd34, %fd32, %fd33, %fd31;
	ld.global.f64 	%fd35, [%rd65+16];
	ld.global.f64 	%fd36, [%rd31];
	fma.rn.f64 	%fd37, %fd35, %fd36, %fd34;
	ld.global.f64 	%fd38, [%rd65+24];
	ld.global.f64 	%fd39, [%rd32];
	fma.rn.f64 	%fd67, %fd38, %fd39, %fd37;
	add.s32 	%r36, %r36, 8;
	shl.b32 	%r26, %r17, 3;
	add.s32 	%r35, %r35, %r26;
	add.s64 	%rd65, %rd65, 64;
	setp.ne.s32 	%p3, %r36, 0;
	@%p3 bra 	$L__BB0_3;
$L__BB0_4:
	setp.eq.s32 	%p4, %r4, 0;
	@%p4 bra 	$L__BB0_12;
	and.b32  	%r12, %r17, 3;
	setp.lt.u32 	%p5, %r4, 4;
	@%p5 bra 	$L__BB0_7;
	add.s32 	%r27, %r38, %r3;
	mul.wide.u32 	%rd33, %r27, 8;
	add.s64 	%rd34, %rd2, %rd33;
	ld.global.f64 	%fd41, [%rd34];
	mad.lo.s32 	%r28, %r38, %r17, %r1;
	mul.wide.s32 	%rd35, %r28, 8;
	add.s64 	%rd36, %rd1, %rd35;
	ld.global.f64 	%fd42, [%rd36];
	fma.rn.f64 	%fd43, %fd41, %fd42, %fd67;
	cvt.u64.u32 	%rd37, %r3;
	cvt.u64.u32 	%rd38, %r38;
	add.s64 	%rd39, %rd38, %rd37;
	shl.b64 	%rd40, %rd39, 3;
	add.s64 	%rd41, %rd2, %rd40;
	ld.global.f64 	%fd44, [%rd41+8];
	mul.wide.u32 	%rd42, %r17, 8;
	add.s64 	%rd43, %rd36, %rd42;
	ld.global.f64 	%fd45, [%rd43];
	fma.rn.f64 	%fd46, %fd44, %fd45, %fd43;
	ld.global.f64 	%fd47, [%rd41+16];
	add.s64 	%rd44, %rd43, %rd42;
	ld.global.f64 	%fd48, [%rd44];
	fma.rn.f64 	%fd49, %fd47, %fd48, %fd46;
	ld.global.f64 	%fd50, [%rd41+24];
	add.s64 	%rd45, %rd44, %rd42;
	ld.global.f64 	%fd51, [%rd45];
	fma.rn.f64 	%fd67, %fd50, %fd51, %fd49;
	add.s32 	%r38, %r38, 4;
$L__BB0_7:
	setp.eq.s32 	%p6, %r12, 0;
	@%p6 bra 	$L__BB0_12;
	setp.eq.s32 	%p7, %r12, 1;
	@%p7 bra 	$L__BB0_10;
	add.s32 	%r29, %r38, %r3;
	mul.wide.u32 	%rd46, %r29, 8;
	add.s64 	%rd47, %rd2, %rd46;
	ld.global.f64 	%fd53, [%rd47];
	mad.lo.s32 	%r30, %r38, %r17, %r1;
	mul.wide.s32 	%rd48, %r30, 8;
	add.s64 	%rd49, %rd1, %rd48;
	ld.global.f64 	%fd54, [%rd49];
	fma.rn.f64 	%fd55, %fd53, %fd54, %fd67;
	cvt.u64.u32 	%rd50, %r3;
	cvt.u64.u32 	%rd51, %r38;
	add.s64 	%rd52, %rd51, %rd50;
	shl.b64 	%rd53, %rd52, 3;
	add.s64 	%rd54, %rd2, %rd53;
	ld.global.f64 	%fd56, [%rd54+8];
	mul.wide.u32 	%rd55, %r17, 8;
	add.s64 	%rd56, %rd49, %rd55;
	ld.global.f64 	%fd57, [%rd56];
	fma.rn.f64 	%fd67, %fd56, %fd57, %fd55;
	add.s32 	%r38, %r38, 2;
$L__BB0_10:
	and.b32  	%r31, %r17, 1;
	setp.eq.b32 	%p8, %r31, 1;
	not.pred 	%p9, %p8;
	@%p9 bra 	$L__BB0_12;
	add.s32 	%r32, %r38, %r3;
	mul.wide.u32 	%rd57, %r32, 8;
	add.s64 	%rd58, %rd2, %rd57;
	ld.global.f64 	%fd58, [%rd58];
	mad.lo.s32 	%r33, %r38, %r17, %r1;
	mul.wide.s32 	%rd59, %r33, 8;
	add.s64 	%rd60, %rd1, %rd59;
	ld.global.f64 	%fd59, [%rd60];
	fma.rn.f64 	%fd67, %fd58, %fd59, %fd67;
$L__BB0_12:
	ld.param.u64 	%rd64, [_Z20ieee_64bits_gemm_jikPdS_S_i_param_2];
	cvta.to.global.u64 	%rd61, %rd64;
	mad.lo.s32 	%r34, %r17, %r2, %r1;
	mul.wide.s32 	%rd62, %r34, 8;
	add.s64 	%rd63, %rd61, %rd62;
	st.global.f64 	[%rd63], %fd67;
	ret;

}
	// .globl	_Z20ieee_64bits_gemm_ijkPdS_S_i
.visible .entry _Z20ieee_64bits_gemm_ijkPdS_S_i(
	.param .u64 .ptr .align 1 _Z20ieee_64bits_gemm_ijkPdS_S_i_param_0,
	.param .u64 .ptr .align 1 _Z20ieee_64bits_gemm_ijkPdS_S_i_param_1,
	.param .u64 .ptr .align 1 _Z20ieee_64bits_gemm_ijkPdS_S_i_param_2,
	.param .u32 _Z20ieee_64bits_gemm_ijkPdS_S_i_param_3
)
{
	.reg .pred 	%p<10>;
	.reg .b32 	%r<78>;
	.reg .b64 	%rd<48>;
	.reg .b64 	%fd<68>;

	ld.param.u64 	%rd4, [_Z20ieee_64bits_gemm_ijkPdS_S_i_param_0];
	ld.param.u64 	%rd5, [_Z20ieee_64bits_gemm_ijkPdS_S_i_param_1];
	ld.param.u32 	%r43, [_Z20ieee_64bits_gemm_ijkPdS_S_i_param_3];
	cvta.to.global.u64 	%rd1, %rd5;
	cvta.to.global.u64 	%rd2, %rd4;
	mov.u32 	%r44, %ctaid.x;
	mov.u32 	%r45, %ntid.x;
	mov.u32 	%r46, %tid.x;
	mad.lo.s32 	%r1, %r44, %r45, %r46;
	mov.u32 	%r47, %ctaid.y;
	mov.u32 	%r48, %ntid.y;
	mul.lo.s32 	%r2, %r47, %r48;
	mov.u32 	%r3, %tid.y;
	add.s32 	%r4, %r2, %r3;
	setp.lt.s32 	%p1, %r43, 1;
	mov.f64 	%fd67, 0d0000000000000000;
	@%p1 bra 	$L__BB1_12;
	mul.lo.s32 	%r5, %r43, %r1;
	and.b32  	%r6, %r43, 7;
	setp.lt.u32 	%p2, %r43, 8;
	mov.f64 	%fd67, 0d0000000000000000;
	mov.b32 	%r76, 0;
	@%p2 bra 	$L__BB1_4;
	and.b32  	%r76, %r43, 2147483640;
	neg.s32 	%r74, %r76;
	add.s32 	%r50, %r3, %r43;
	add.s32 	%r73, %r50, %r2;
	shl.b32 	%r10, %r43, 3;
	shl.b32 	%r51, %r43, 1;
	add.s32 	%r72, %r4, %r51;
	mad.lo.s32 	%r71, %r43, 3, %r4;
	shl.b32 	%r52, %r43, 2;
	add.s32 	%r70, %r4, %r52;
	mad.lo.s32 	%r69, %r43, 5, %r4;
	mad.lo.s32 	%r68, %r43, 6, %r4;
	mad.lo.s32 	%r67, %r43, 7, %r4;
	mov.f64 	%fd67, 0d0000000000000000;
	mov.u32 	%r65, %r5;
	mov.u32 	%r66, %r4;
$L__BB1_3:
	.pragma "nounroll";
	mul.wide.s32 	%rd6, %r65, 8;
	add.s64 	%rd7, %rd2, %rd6;
	ld.global.f64 	%fd17, [%rd7];
	mul.wide.u32 	%rd8, %r66, 8;
	add.s64 	%rd9, %rd1, %rd8;
	ld.global.f64 	%fd18, [%rd9];
	fma.rn.f64 	%fd19, %fd17, %fd18, %fd67;
	ld.global.f64 	%fd20, [%rd7+8];
	mul.wide.u32 	%rd10, %r73, 8;
	add.s64 	%rd11, %rd1, %rd10;
	ld.global.f64 	%fd21, [%rd11];
	fma.rn.f64 	%fd22, %fd20, %fd21, %fd19;
	ld.global.f64 	%fd23, [%rd7+16];
	mul.wide.u32 	%rd12, %r72, 8;
	add.s64 	%rd13, %rd1, %rd12;
	ld.global.f64 	%fd24, [%rd13];
	fma.rn.f64 	%fd25, %fd23, %fd24, %fd22;
	ld.global.f64 	%fd26, [%rd7+24];
	mul.wide.u32 	%rd14, %r71, 8;
	add.s64 	%rd15, %rd1, %rd14;
	ld.global.f64 	%fd27, [%rd15];
	fma.rn.f64 	%fd28, %fd26, %fd27, %fd25;
	ld.global.f64 	%fd29, [%rd7+32];
	mul.wide.u32 	%rd16, %r70, 8;
	add.s64 	%rd17, %rd1, %rd16;
	ld.global.f64 	%fd30, [%rd17];
	fma.rn.f64 	%fd31, %fd29, %fd30, %fd28;
	ld.global.f64 	%fd32, [%rd7+40];
	mul.wide.u32 	%rd18, %r69, 8;
	add.s64 	%rd19, %rd1, %rd18;
	ld.global.f64 	%fd33, [%rd19];
	fma.rn.f64 	%fd34, %fd32, %fd33, %fd31;
	ld.global.f64 	%fd35, [%rd7+48];
	mul.wide.u32 	%rd20, %r68, 8;
	add.s64 	%rd21, %rd1, %rd20;
	ld.global.f64 	%fd36, [%rd21];
	fma.rn.f64 	%fd37, %fd35, %fd36, %fd34;
	ld.global.f64 	%fd38, [%rd7+56];
	mul.wide.u32 	%rd22, %r67, 8;
	add.s64 	%rd23, %rd1, %rd22;
	ld.global.f64 	%fd39, [%rd23];
	fma.rn.f64 	%fd67, %fd38, %fd39, %fd37;
	add.s32 	%r74, %r74, 8;
	add.s32 	%r73, %r73, %r10;
	add.s32 	%r72, %r72, %r10;
	add.s32 	%r71, %r71, %r10;
	add.s32 	%r70, %r70, %r10;
	add.s32 	%r69, %r69, %r10;
	add.s32 	%r68, %r68, %r10;
	add.s32 	%r67, %r67, %r10;
	add.s32 	%r66, %r66, %r10;
	add.s32 	%r65, %r65, 8;
	setp.ne.s32 	%p3, %r74, 0;
	@%p3 bra 	$L__BB1_3;
$L__BB1_4:
	setp.eq.s32 	%p4, %r6, 0;
	@%p4 bra 	$L__BB1_12;
	and.b32  	%r38, %r43, 3;
	setp.lt.u32 	%p5, %r6, 4;
	@%p5 bra 	$L__BB1_7;
	add.s32 	%r53, %r76, %r5;
	mul.wide.s32 	%rd24, %r53, 8;
	add.s64 	%rd25, %rd2, %rd24;
	ld.global.f64 	%fd41, [%rd25];
	mad.lo.s32 	%r54, %r76, %r43, %r4;
	mul.wide.u32 	%rd26, %r54, 8;
	add.s64 	%rd27, %rd1, %rd26;
	ld.global.f64 	%fd42, [%rd27];
	fma.rn.f64 	%fd43, %fd41, %fd42, %fd67;
	ld.global.f64 	%fd44, [%rd25+8];
	add.s32 	%r55, %r54, %r43;
	mul.wide.u32 	%rd28, %r55, 8;
	add.s64 	%rd29, %rd1, %rd28;
	ld.global.f64 	%fd45, [%rd29];
	fma.rn.f64 	%fd46, %fd44, %fd45, %fd43;
	ld.global.f64 	%fd47, [%rd25+16];
	add.s32 	%r56, %r55, %r43;
	mul.wide.u32 	%rd30, %r56, 8;
	add.s64 	%rd31, %rd1, %rd30;
	ld.global.f64 	%fd48, [%rd31];
	fma.rn.f64 	%fd49, %fd47, %fd48, %fd46;
	ld.global.f64 	%fd50, [%rd25+24];
	add.s32 	%r57, %r56, %r43;
	mul.wide.u32 	%rd32, %r57, 8;
	add.s64 	%rd33, %rd1, %rd32;
	ld.global.f64 	%fd51, [%rd33];
	fma.rn.f64 	%fd67, %fd50, %fd51, %fd49;
	add.s32 	%r76, %r76, 4;
$L__BB1_7:
	setp.eq.s32 	%p6, %r38, 0;
	@%p6 bra 	$L__BB1_12;
	setp.eq.s32 	%p7, %r38, 1;
	@%p7 bra 	$L__BB1_10;
	add.s32 	%r58, %r76, %r5;
	mul.wide.s32 	%rd34, %r58, 8;
	add.s64 	%rd35, %rd2, %rd34;
	ld.global.f64 	%fd53, [%rd35];
	mad.lo.s32 	%r59, %r76, %r43, %r4;
	mul.wide.u32 	%rd36, %r59, 8;
	add.s64 	%rd37, %rd1, %rd36;
	ld.global.f64 	%fd54, [%rd37];
	fma.rn.f64 	%fd55, %fd53, %fd54, %fd67;
	ld.global.f64 	%fd56, [%rd35+8];
	add.s32 	%r60, %r59, %r43;
	mul.wide.u32 	%rd38, %r60, 8;
	add.s64 	%rd39, %rd1, %rd38;
	ld.global.f64 	%fd57, [%rd39];
	fma.rn.f64 	%fd67, %fd56, %fd57, %fd55;
	add.s32 	%r76, %r76, 2;
$L__BB1_10:
	and.b32  	%r61, %r43, 1;
	setp.eq.b32 	%p8, %r61, 1;
	not.pred 	%p9, %p8;
	@%p9 bra 	$L__BB1_12;
	add.s32 	%r62, %r76, %r5;
	mul.wide.s32 	%rd40, %r62, 8;
	add.s64 	%rd41, %rd2, %rd40;
	ld.global.f64 	%fd58, [%rd41];
	mad.lo.s32 	%r63, %r76, %r43, %r4;
	mul.wide.u32 	%rd42, %r63, 8;
	add.s64 	%rd43, %rd1, %rd42;
	ld.global.f64 	%fd59, [%rd43];
	fma.rn.f64 	%fd67, %fd58, %fd59, %fd67;
$L__BB1_12:
	ld.param.u64 	%rd47, [_Z20ieee_64bits_gemm_ijkPdS_S_i_param_2];
	cvta.to.global.u64 	%rd44, %rd47;
	mad.lo.s32 	%r64, %r43, %r1, %r4;
	mul.wide.s32 	%rd45, %r64, 8;
	add.s64 	%rd46, %rd44, %rd45;
	st.global.f64 	[%rd46], %fd67;
	ret;

}
	// .globl	_Z21ieee_64bits_gemm_blocPdS_S_i
.visible .entry _Z21ieee_64bits_gemm_blocPdS_S_i(
	.param .u64 .ptr .align 1 _Z21ieee_64bits_gemm_blocPdS_S_i_param_0,
	.param .u64 .ptr .align 1 _Z21ieee_64bits_gemm_blocPdS_S_i_param_1,
	.param .u64 .ptr .align 1 _Z21ieee_64bits_gemm_blocPdS_S_i_param_2,
	.param .u32 _Z21ieee_64bits_gemm_blocPdS_S_i_param_3
)
{
	.reg .pred 	%p<3>;
	.reg .b32 	%r<32>;
	.reg .b64 	%rd<13>;
	.reg .b64 	%fd<105>;
	// demoted variable
	.shared .align 8 .b8 _ZZ21ieee_64bits_gemm_blocPdS_S_iE1a[8192];
	// demoted variable
	.shared .align 8 .b8 _ZZ21ieee_64bits_gemm_blocPdS_S_iE1b[8192];
	ld.param.u64 	%rd3, [_Z21ieee_64bits_gemm_blocPdS_S_i_param_0];
	ld.param.u64 	%rd4, [_Z21ieee_64bits_gemm_blocPdS_S_i_param_1];
	ld.param.u64 	%rd5, [_Z21ieee_64bits_gemm_blocPdS_S_i_param_2];
	ld.param.u32 	%r18, [_Z21ieee_64bits_gemm_blocPdS_S_i_param_3];
	mov.u32 	%r19, %ctaid.x;
	mov.u32 	%r20, %ntid.x;
	mov.u32 	%r1, %tid.x;
	mad.lo.s32 	%r2, %r19, %r20, %r1;
	mov.u32 	%r21, %ctaid.y;
	mov.u32 	%r22, %ntid.y;
	mov.u32 	%r3, %tid.y;
	mad.lo.s32 	%r4, %r21, %r22, %r3;
	setp.lt.s32 	%p1, %r18, 1;
	mov.f64 	%fd104, 0d0000000000000000;
	@%p1 bra 	$L__BB2_3;
	shl.b32 	%r24, %r3, 8;
	mov.u32 	%r25, _ZZ21ieee_64bits_gemm_blocPdS_S_iE1a;
	add.s32 	%r5, %r25, %r24;
	shl.b32 	%r26, %r1, 3;
	add.s32 	%r6, %r5, %r26;
	mov.u32 	%r27, _ZZ21ieee_64bits_gemm_blocPdS_S_iE1b;
	add.s32 	%r8, %r27, %r26;
	add.s32 	%r7, %r8, %r24;
	mad.lo.s32 	%r30, %r3, %r18, %r2;
	shl.b32 	%r10, %r18, 5;
	mad.lo.s32 	%r29, %r18, %r4, %r1;
	cvta.to.global.u64 	%rd1, %rd3;
	cvta.to.global.u64 	%rd2, %rd4;
	mov.f64 	%fd104, 0d0000000000000000;
	mov.b32 	%r31, 0;
$L__BB2_2:
	mul.wide.u32 	%rd6, %r29, 8;
	add.s64 	%rd7, %rd1, %rd6;
	ld.global.f64 	%fd6, [%rd7];
	st.shared.f64 	[%r6], %fd6;
	mul.wide.u32 	%rd8, %r30, 8;
	add.s64 	%rd9, %rd2, %rd8;
	ld.global.f64 	%fd7, [%rd9];
	st.shared.f64 	[%r7], %fd7;
	bar.sync 	0;
	ld.shared.f64 	%fd8, [%r5];
	ld.shared.f64 	%fd9, [%r8];
	fma.rn.f64 	%fd10, %fd8, %fd9, %fd104;
	ld.shared.f64 	%fd11, [%r5+8];
	ld.shared.f64 	%fd12, [%r8+256];
	fma.rn.f64 	%fd13, %fd11, %fd12, %fd10;
	ld.shared.f64 	%fd14, [%r5+16];
	ld.shared.f64 	%fd15, [%r8+512];
	fma.rn.f64 	%fd16, %fd14, %fd15, %fd13;
	ld.shared.f64 	%fd17, [%r5+24];
	ld.shared.f64 	%fd18, [%r8+768];
	fma.rn.f64 	%fd19, %fd17, %fd18, %fd16;
	ld.shared.f64 	%fd20, [%r5+32];
	ld.shared.f64 	%fd21, [%r8+1024];
	fma.rn.f64 	%fd22, %fd20, %fd21, %fd19;
	ld.shared.f64 	%fd23, [%r5+40];
	ld.shared.f64 	%fd24, [%r8+1280];
	fma.rn.f64 	%fd25, %fd23, %fd24, %fd22;
	ld.shared.f64 	%fd26, [%r5+48];
	ld.shared.f64 	%fd27, [%r8+1536];
	fma.rn.f64 	%fd28, %fd26, %fd27, %fd25;
	ld.shared.f64 	%fd29, [%r5+56];
	ld.shared.f64 	%fd30, [%r8+1792];
	fma.rn.f64 	%fd31, %fd29, %fd30, %fd28;
	ld.shared.f64 	%fd32, [%r5+64];
	ld.shared.f64 	%fd33, [%r8+2048];
	fma.rn.f64 	%fd34, %fd32, %fd33, %fd31;
	ld.shared.f64 	%fd35, [%r5+72];
	ld.shared.f64 	%fd36, [%r8+2304];
	fma.rn.f64 	%fd37, %fd35, %fd36, %fd34;
	ld.shared.f64 	%fd38, [%r5+80];
	ld.shared.f64 	%fd39, [%r8+2560];
	fma.rn.f64 	%fd40, %fd38, %fd39, %fd37;
	ld.shared.f64 	%fd41, [%r5+88];
	ld.shared.f64 	%fd42, [%r8+2816];
	fma.rn.f64 	%fd43, %fd41, %fd42, %fd40;
	ld.shared.f64 	%fd44, [%r5+96];
	ld.shared.f64 	%fd45, [%r8+3072];
	fma.rn.f64 	%fd46, %fd44, %fd45, %fd43;
	ld.shared.f64 	%fd47, [%r5+104];
	ld.shared.f64 	%fd48, [%r8+3328];
	fma.rn.f64 	%fd49, %fd47, %fd48, %fd46;
	ld.shared.f64 	%fd50, [%r5+112];
	ld.shared.f64 	%fd51, [%r8+3584];
	fma.rn.f64 	%fd52, %fd50, %fd51, %fd49;
	ld.shared.f64 	%fd53, [%r5+120];
	ld.shared.f64 	%fd54, [%r8+3840];
	fma.rn.f64 	%fd55, %fd53, %fd54, %fd52;
	ld.shared.f64 	%fd56, [%r5+128];
	ld.shared.f64 	%fd57, [%r8+4096];
	fma.rn.f64 	%fd58, %fd56, %fd57, %fd55;
	ld.shared.f64 	%fd59, [%r5+136];
	ld.shared.f64 	%fd60, [%r8+4352];
	fma.rn.f64 	%fd61, %fd59, %fd60, %fd58;
	ld.shared.f64 	%fd62, [%r5+144];
	ld.shared.f64 	%fd63, [%r8+4608];
	fma.rn.f64 	%fd64, %fd62, %fd63, %fd61;
	ld.shared.f64 	%fd65, [%r5+152];
	ld.shared.f64 	%fd66, [%r8+4864];
	fma.rn.f64 	%fd67, %fd65, %fd66, %fd64;
	ld.shared.f64 	%fd68, [%r5+160];
	ld.shared.f64 	%fd69, [%r8+5120];
	fma.rn.f64 	%fd70, %fd68, %fd69, %fd67;
	ld.shared.f64 	%fd71, [%r5+168];
	ld.shared.f64 	%fd72, [%r8+5376];
	fma.rn.f64 	%fd73, %fd71, %fd72, %fd70;
	ld.shared.f64 	%fd74, [%r5+176];
	ld.shared.f64 	%fd75, [%r8+5632];
	fma.rn.f64 	%fd76, %fd74, %fd75, %fd73;
	ld.shared.f64 	%fd77, [%r5+184];
	ld.shared.f64 	%fd78, [%r8+5888];
	fma.rn.f64 	%fd79, %fd77, %fd78, %fd76;
	ld.shared.f64 	%fd80, [%r5+192];
	ld.shared.f64 	%fd81, [%r8+6144];
	fma.rn.f64 	%fd82, %fd80, %fd81, %fd79;
	ld.shared.f64 	%fd83, [%r5+200];
	ld.shared.f64 	%fd84, [%r8+6400];
	fma.rn.f64 	%fd85, %fd83, %fd84, %fd82;
	ld.shared.f64 	%fd86, [%r5+208];
	ld.shared.f64 	%fd87, [%r8+6656];
	fma.rn.f64 	%fd88, %fd86, %fd87, %fd85;
	ld.shared.f64 	%fd89, [%r5+216];
	ld.shared.f64 	%fd90, [%r8+6912];
	fma.rn.f64 	%fd91, %fd89, %fd90, %fd88;
	ld.shared.f64 	%fd92, [%r5+224];
	ld.shared.f64 	%fd93, [%r8+7168];
	fma.rn.f64 	%fd94, %fd92, %fd93, %fd91;
	ld.shared.f64 	%fd95, [%r5+232];
	ld.shared.f64 	%fd96, [%r8+7424];
	fma.rn.f64 	%fd97, %fd95, %fd96, %fd94;
	ld.shared.f64 	%fd98, [%r5+240];
	ld.shared.f64 	%fd99, [%r8+7680];
	fma.rn.f64 	%fd100, %fd98, %fd99, %fd97;
	ld.shared.f64 	%fd101, [%r5+248];
	ld.shared.f64 	%fd102, [%r8+7936];
	fma.rn.f64 	%fd104, %fd101, %fd102, %fd100;
	bar.sync 	0;
	add.s32 	%r31, %r31, 32;
	add.s32 	%r30, %r30, %r10;
	add.s32 	%r29, %r29, 32;
	setp.lt.s32 	%p2, %r31, %r18;
	@%p2 bra 	$L__BB2_2;
$L__BB2_3:
	cvta.to.global.u64 	%rd10, %rd5;
	mad.lo.s32 	%r28, %r18, %r4, %r2;
	mul.wide.s32 	%rd11, %r28, 8;
	add.s64 	%rd12, %rd10, %rd11;
	st.global.f64 	[%rd12], %fd104;
	ret;

}
	// .globl	_Z24inve_matrix_gauss_jordanPdS_i
.visible .entry _Z24inve_matrix_gauss_jordanPdS_i(
	.param .u64 .ptr .align 1 _Z24inve_matrix_gauss_jordanPdS_i_param_0,
	.param .u64 .ptr .align 1 _Z24inve_matrix_gauss_jordanPdS_i_param_1,
	.param .u32 _Z24inve_matrix_gauss_jordanPdS_i_param_2
)
{
	.reg .pred 	%p<14>;
	.reg .b32 	%r<43>;
	.reg .b64 	%rd<53>;
	.reg .b64 	%fd<127>;

	ld.param.u64 	%rd6, [_Z24inve_matrix_gauss_jordanPdS_i_param_0];
	ld.param.u64 	%rd7, [_Z24inve_matrix_gauss_jordanPdS_i_param_1];
	ld.param.u32 	%r18, [_Z24inve_matrix_gauss_jordanPdS_i_param_2];
	cvta.to.global.u64 	%rd1, %rd7;
	cvta.to.global.u64 	%rd2, %rd6;
	mov.u32 	%r19, %tid.x;
	mov.u32 	%r20, %ctaid.x;
	mov.u32 	%r21, %ntid.x;
	mad.lo.s32 	%r1, %r20, %r21, %r19;
	setp.ge.s32 	%p1, %r1, %r18;
	setp.lt.s32 	%p2, %r18, 1;
	or.pred  	%p3, %p1, %p2;
	@%p3 bra 	$L__BB3_15;
	mul.lo.s32 	%r2, %r18, %r1;
	and.b32  	%r3, %r18, 7;
	mov.b32 	%r37, 0;
$L__BB3_2:
	mul.lo.s32 	%r5, %r37, %r18;
	add.s32 	%r23, %r5, %r37;
	mul.wide.u32 	%rd8, %r23, 8;
	add.s64 	%rd9, %rd2, %rd8;
	ld.global.f64 	%fd2, [%rd9];
	add.s32 	%r24, %r5, %r1;
	mul.wide.s32 	%rd10, %r24, 8;
	add.s64 	%rd11, %rd2, %rd10;
	ld.global.f64 	%fd3, [%rd11];
	div.rn.f64 	%fd4, %fd3, %fd2;
	st.global.f64 	[%rd11], %fd4;
	add.s64 	%rd12, %rd1, %rd10;
	ld.global.f64 	%fd5, [%rd12];
	div.rn.f64 	%fd6, %fd5, %fd2;
	st.global.f64 	[%rd12], %fd6;
	bar.sync 	0;
	setp.eq.s32 	%p4, %r1, %r37;
	@%p4 bra 	$L__BB3_14;
	setp.lt.u32 	%p5, %r18, 8;
	add.s32 	%r26, %r37, %r2;
	mul.wide.s32 	%rd13, %r26, 8;
	add.s64 	%rd14, %rd2, %rd13;
	ld.global.f64 	%fd1, [%rd14];
	mov.b32 	%r41, 0;
	@%p5 bra 	$L__BB3_6;
	and.b32  	%r41, %r18, 2147483640;
	neg.s32 	%r39, %r41;
	mul.wide.u32 	%rd15, %r18, %r37;
	shl.b64 	%rd16, %rd15, 3;
	add.s64 	%rd52, %rd16, 32;
	mov.u32 	%r38, %r2;
$L__BB3_5:
	.pragma "nounroll";
	mul.wide.s32 	%rd17, %r38, 8;
	add.s64 	%rd18, %rd2, %rd52;
	ld.global.f64 	%fd7, [%rd18+-32];
	mul.f64 	%fd8, %fd1, %fd7;
	add.s64 	%rd19, %rd2, %rd17;
	ld.global.f64 	%fd9, [%rd19];
	sub.f64 	%fd10, %fd9, %fd8;
	st.global.f64 	[%rd19], %fd10;
	add.s64 	%rd20, %rd1, %rd52;
	ld.global.f64 	%fd11, [%rd20+-32];
	mul.f64 	%fd12, %fd1, %fd11;
	add.s64 	%rd21, %rd1, %rd17;
	ld.global.f64 	%fd13, [%rd21];
	sub.f64 	%fd14, %fd13, %fd12;
	st.global.f64 	[%rd21], %fd14;
	ld.global.f64 	%fd15, [%rd18+-24];
	mul.f64 	%fd16, %fd1, %fd15;
	ld.global.f64 	%fd17, [%rd19+8];
	sub.f64 	%fd18, %fd17, %fd16;
	st.global.f64 	[%rd19+8], %fd18;
	ld.global.f64 	%fd19, [%rd20+-24];
	mul.f64 	%fd20, %fd1, %fd19;
	ld.global.f64 	%fd21, [%rd21+8];
	sub.f64 	%fd22, %fd21, %fd20;
	st.global.f64 	[%rd21+8], %fd22;
	ld.global.f64 	%fd23, [%rd18+-16];
	mul.f64 	%fd24, %fd1, %fd23;
	ld.global.f64 	%fd25, [%rd19+16];
	sub.f64 	%fd26, %fd25, %fd24;
	st.global.f64 	[%rd19+16], %fd26;
	ld.global.f64 	%fd27, [%rd20+-16];
	mul.f64 	%fd28, %fd1, %fd27;
	ld.global.f64 	%fd29, [%rd21+16];
	sub.f64 	%fd30, %fd29, %fd28;
	st.global.f64 	[%rd21+16], %fd30;
	ld.global.f64 	%fd31, [%rd18+-8];
	mul.f64 	%fd32, %fd1, %fd31;
	ld.global.f64 	%fd33, [%rd19+24];
	sub.f64 	%fd34, %fd33, %fd32;
	st.global.f64 	[%rd19+24], %fd34;
	ld.global.f64 	%fd35, [%rd20+-8];
	mul.f64 	%fd36, %fd1, %fd35;
	ld.global.f64 	%fd37, [%rd21+24];
	sub.f64 	%fd38, %fd37, %fd36;
	st.global.f64 	[%rd21+24], %fd38;
	ld.global.f64 	%fd39, [%rd18];
	mul.f64 	%fd40, %fd1, %fd39;
	ld.global.f64 	%fd41, [%rd19+32];
	sub.f64 	%fd42, %fd41, %fd40;
	st.global.f64 	[%rd19+32], %fd42;
	ld.global.f64 	%fd43, [%rd20];
	mul.f64 	%fd44, %fd1, %fd43;
	ld.global.f64 	%fd45, [%rd21+32];
	sub.f64 	%fd46, %fd45, %fd44;
	st.global.f64 	[%rd21+32], %fd46;
	ld.global.f64 	%fd47, [%rd18+8];
	mul.f64 	%fd48, %fd1, %fd47;
	ld.global.f64 	%fd49, [%rd19+40];
	sub.f64 	%fd50, %fd49, %fd48;
	st.global.f64 	[%rd19+40], %fd50;
	ld.global.f64 	%fd51, [%rd20+8];
	mul.f64 	%fd52, %fd1, %fd51;
	ld.global.f64 	%fd53, [%rd21+40];
	sub.f64 	%fd54, %fd53, %fd52;
	st.global.f64 	[%rd21+40], %fd54;
	ld.global.f64 	%fd55, [%rd18+16];
	mul.f64 	%fd56, %fd1, %fd55;
	ld.global.f64 	%fd57, [%rd19+48];
	sub.f64 	%fd58, %fd57, %fd56;
	st.global.f64 	[%rd19+48], %fd58;
	ld.global.f64 	%fd59, [%rd20+16];
	mul.f64 	%fd60, %fd1, %fd59;
	ld.global.f64 	%fd61, [%rd21+48];
	sub.f64 	%fd62, %fd61, %fd60;
	st.global.f64 	[%rd21+48], %fd62;
	ld.global.f64 	%fd63, [%rd18+24];
	mul.f64 	%fd64, %fd1, %fd63;
	ld.global.f64 	%fd65, [%rd19+56];
	sub.f64 	%fd66, %fd65, %fd64;
	st.global.f64 	[%rd19+56], %fd66;
	ld.global.f64 	%fd67, [%rd20+24];
	mul.f64 	%fd68, %fd1, %fd67;
	ld.global.f64 	%fd69, [%rd21+56];
	sub.f64 	%fd70, %fd69, %fd68;
	st.global.f64 	[%rd21+56], %fd70;
	add.s32 	%r39, %r39, 8;
	add.s64 	%rd52, %rd52, 64;
	add.s32 	%r38, %r38, 8;
	setp.ne.s32 	%p6, %r39, 0;
	@%p6 bra 	$L__BB3_5;
$L__BB3_6:
	setp.eq.s32 	%p7, %r3, 0;
	@%p7 bra 	$L__BB3_14;
	add.s32 	%r28, %r3, -1;
	setp.lt.u32 	%p8, %r28, 3;
	@%p8 bra 	$L__BB3_9;
	add.s32 	%r29, %r41, %r5;
	mul.wide.u32 	%rd22, %r29, 8;
	add.s64 	%rd23, %rd2, %rd22;
	ld.global.f64 	%fd71, [%rd23];
	mul.f64 	%fd72, %fd1, %fd71;
	add.s32 	%r30, %r41, %r2;
	mul.wide.s32 	%rd24, %r30, 8;
	add.s64 	%rd25, %rd2, %rd24;
	ld.global.f64 	%fd73, [%rd25];
	sub.f64 	%fd74, %fd73, %fd72;
	st.global.f64 	[%rd25], %fd74;
	add.s64 	%rd26, %rd1, %rd22;
	ld.global.f64 	%fd75, [%rd26];
	mul.f64 	%fd76, %fd1, %fd75;
	add.s64 	%rd27, %rd1, %rd24;
	ld.global.f64 	%fd77, [%rd27];
	sub.f64 	%fd78, %fd77, %fd76;
	st.global.f64 	[%rd27], %fd78;
	cvt.u64.u32 	%rd28, %r5;
	cvt.u64.u32 	%rd29, %r41;
	add.s64 	%rd30, %rd29, %rd28;
	shl.b64 	%rd31, %rd30, 3;
	add.s64 	%rd32, %rd2, %rd31;
	ld.global.f64 	%fd79, [%rd32+8];
	mul.f64 	%fd80, %fd1, %fd79;
	ld.global.f64 	%fd81, [%rd25+8];
	sub.f64 	%fd82, %fd81, %fd80;
	st.global.f64 	[%rd25+8], %fd82;
	add.s64 	%rd33, %rd1, %rd31;
	ld.global.f64 	%fd83, [%rd33+8];
	mul.f64 	%fd84, %fd1, %fd83;
	ld.global.f64 	%fd85, [%rd27+8];
	sub.f64 	%fd86, %fd85, %fd84;
	st.global.f64 	[%rd27+8], %fd86;
	ld.global.f64 	%fd87, [%rd32+16];
	mul.f64 	%fd88, %fd1, %fd87;
	ld.global.f64 	%fd89, [%rd25+16];
	sub.f64 	%fd90, %fd89, %fd88;
	st.global.f64 	[%rd25+16], %fd90;
	ld.global.f64 	%fd91, [%rd33+16];
	mul.f64 	%fd92, %fd1, %fd91;
	ld.global.f64 	%fd93, [%rd27+16];
	sub.f64 	%fd94, %fd93, %fd92;
	st.global.f64 	[%rd27+16], %fd94;
	ld.global.f64 	%fd95, [%rd32+24];
	mul.f64 	%fd96, %fd1, %fd95;
	ld.global.f64 	%fd97, [%rd25+24];
	sub.f64 	%fd98, %fd97, %fd96;
	st.global.f64 	[%rd25+24], %fd98;
	ld.global.f64 	%fd99, [%rd33+24];
	mul.f64 	%fd100, %fd1, %fd99;
	ld.global.f64 	%fd101, [%rd27+24];
	sub.f64 	%fd102, %fd101, %fd100;
	st.global.f64 	[%rd27+24], %fd102;
	add.s32 	%r41, %r41, 4;
$L__BB3_9:
	and.b32  	%r31, %r18, 3;
	setp.eq.s32 	%p9, %r31, 0;
	@%p9 bra 	$L__BB3_14;
	setp.eq.s32 	%p10, %r31, 1;
	@%p10 bra 	$L__BB3_12;
	add.s32 	%r32, %r41, %r5;
	mul.wide.u32 	%rd34, %r32, 8;
	add.s64 	%rd35, %rd2, %rd34;
	ld.global.f64 	%fd103, [%rd35];
	mul.f64 	%fd104, %fd1, %fd103;
	add.s32 	%r33, %r41, %r2;
	mul.wide.s32 	%rd36, %r33, 8;
	add.s64 	%rd37, %rd2, %rd36;
	ld.global.f64 	%fd105, [%rd37];
	sub.f64 	%fd106, %fd105, %fd104;
	st.global.f64 	[%rd37], %fd106;
	add.s64 	%rd38, %rd1, %rd34;
	ld.global.f64 	%fd107, [%rd38];
	mul.f64 	%fd108, %fd1, %fd107;
	add.s64 	%rd39, %rd1, %rd36;
	ld.global.f64 	%fd109, [%rd39];
	sub.f64 	%fd110, %fd109, %fd108;
	st.global.f64 	[%rd39], %fd110;
	cvt.u64.u32 	%rd40, %r5;
	cvt.u64.u32 	%rd41, %r41;
	add.s64 	%rd42, %rd41, %rd40;
	shl.b64 	%rd43, %rd42, 3;
	add.s64 	%rd44, %rd2, %rd43;
	ld.global.f64 	%fd111, [%rd44+8];
	mul.f64 	%fd112, %fd1, %fd111;
	ld.global.f64 	%fd113, [%rd37+8];
	sub.f64 	%fd114, %fd113, %fd112;
	st.global.f64 	[%rd37+8], %fd114;
	add.s64 	%rd45, %rd1, %rd43;
	ld.global.f64 	%fd115, [%rd45+8];
	mul.f64 	%fd116, %fd1, %fd115;
	ld.global.f64 	%fd117, [%rd39+8];
	sub.f64 	%fd118, %fd117, %fd116;
	st.global.f64 	[%rd39+8], %fd118;
	add.s32 	%r41, %r41, 2;
$L__BB3_12:
	and.b32  	%r34, %r18, 1;
	setp.eq.b32 	%p11, %r34, 1;
	not.pred 	%p12, %p11;
	@%p12 bra 	$L__BB3_14;
	add.s32 	%r35, %r41, %r5;
	mul.wide.u32 	%rd46, %r35, 8;
	add.s64 	%rd47, %rd2, %rd46;
	ld.global.f64 	%fd119, [%rd47];
	mul.f64 	%fd120, %fd1, %fd119;
	add.s32 	%r36, %r41, %r2;
	mul.wide.s32 	%rd48, %r36, 8;
	add.s64 	%rd49, %rd2, %rd48;
	ld.global.f64 	%fd121, [%rd49];
	sub.f64 	%fd122, %fd121, %fd120;
	st.global.f64 	[%rd49], %fd122;
	add.s64 	%rd50, %rd1, %rd46;
	ld.global.f64 	%fd123, [%rd50];
	mul.f64 	%fd124, %fd1, %fd123;
	add.s64 	%rd51, %rd1, %rd48;
	ld.global.f64 	%fd125, [%rd51];
	sub.f64 	%fd126, %fd125, %fd124;
	st.global.f64 	[%rd51], %fd126;
$L__BB3_14:
	bar.sync 	0;
	add.s32 	%r37, %r37, 1;
	setp.ne.s32 	%p13, %r37, %r18;
	@%p13 bra 	$L__BB3_2;
$L__BB3_15:
	ret;

}


// ===== COMPILED SASS (sm_100) =====

	.target	sm_100

	.elftype	@"ET_EXEC"


//--------------------- .note.nv.tkinfo           --------------------------
	.section	.note.nv.tkinfo,"",@"SHT_NOTE"
	.sectionflags	@"SHF_NOTE_NV_TKINFO"
	.tkinfo
        /*0018*/ 	.word	0x00000002
        /*0030*/ 	.string	""
        /*0030*/ 	.string	"ptxas"
        /*0030*/ 	.string	"Cuda compilation tools, release 13.0, V13.0.88"
        /*0030*/ 	.string	"Build cuda_13.0.r13.0/compiler.36424714_0"
        /*0030*/ 	.string	"-arch sm_100 -m 64 "



//--------------------- .note.nv.cuinfo           --------------------------
	.section	.note.nv.cuinfo,"",@"SHT_NOTE"
	.sectionflags	@"SHF_NOTE_NV_CUINFO"
        /*0018*/ 	.short	0x0002
        /*001a*/ 	.short	0x0064
        /*001c*/ 	.short	0x0082
	.zero		2


//--------------------- .nv.info                  --------------------------
	.section	.nv.info,"",@"SHT_CUDA_INFO"
	.align	4


	//----- nvinfo : EIATTR_REGCOUNT
	.align		4
        /*0000*/ 	.byte	0x04, 0x2f
        /*0002*/ 	.short	(.L_1 - .L_0)
	.align		4
.L_0:
        /*0004*/ 	.word	index@(_Z20ieee_64bits_gemm_jikPdS_S_i)
        /*0008*/ 	.word	0x00000020


	//----- nvinfo : EIATTR_FRAME_SIZE
	.align		4
.L_1:
        /*000c*/ 	.byte	0x04, 0x11
        /*000e*/ 	.short	(.L_3 - .L_2)
	.align		4
.L_2:
        /*0010*/ 	.word	index@(_Z20ieee_64bits_gemm_jikPdS_S_i)
        /*0014*/ 	.word	0x00000000


	//----- nvinfo : EIATTR_REGCOUNT
	.align		4
.L_3:
        /*0018*/ 	.byte	0x04, 0x2f
        /*001a*/ 	.short	(.L_5 - .L_4)
	.align		4
.L_4:
        /*001c*/ 	.word	index@(_Z20ieee_64bits_gemm_ijkPdS_S_i)
        /*0020*/ 	.word	0x00000028


	//----- nvinfo : EIATTR_FRAME_SIZE
	.align		4
.L_5:
        /*0024*/ 	.byte	0x04, 0x11
        /*0026*/ 	.short	(.L_7 - .L_6)
	.align		4
.L_6:
        /*0028*/ 	.word	index@(_Z20ieee_64bits_gemm_ijkPdS_S_i)
        /*002c*/ 	.word	0x00000000


	//----- nvinfo : EIATTR_REGCOUNT
	.align		4
.L_7:
        /*0030*/ 	.byte	0x04, 0x2f
        /*0032*/ 	.short	(.L_9 - .L_8)
	.align		4
.L_8:
        /*0034*/ 	.word	index@(_Z21ieee_64bits_gemm_blocPdS_S_i)
        /*0038*/ 	.word	0x00000020


	//----- nvinfo : EIATTR_FRAME_SIZE
	.align		4
.L_9:
        /*003c*/ 	.byte	0x04, 0x11
        /*003e*/ 	.short	(.L_11 - .L_10)
	.align		4
.L_10:
        /*0040*/ 	.word	index@(_Z21ieee_64bits_gemm_blocPdS_S_i)
        /*0044*/ 	.word	0x00000000


	//----- nvinfo : EIATTR_REGCOUNT
	.align		4
.L_11:
        /*0048*/ 	.byte	0x04, 0x2f
        /*004a*/ 	.short	(.L_13 - .L_12)
	.align		4
.L_12:
        /*004c*/ 	.word	index@(_Z24inve_matrix_gauss_jordanPdS_i)
        /*0050*/ 	.word	0x00000020


	//----- nvinfo : EIATTR_FRAME_SIZE
	.align		4
.L_13:
        /*0054*/ 	.byte	0x04, 0x11
        /*0056*/ 	.short	(.L_15 - .L_14)
	.align		4
.L_14:
        /*0058*/ 	.word	index@($__internal_0_$__cuda_sm20_div_rn_f64_full)
        /*005c*/ 	.word	0x00000000


	//----- nvinfo : EIATTR_FRAME_SIZE
	.align		4
.L_15:
        /*0060*/ 	.byte	0x04, 0x11
        /*0062*/ 	.short	(.L_17 - .L_16)
	.align		4
.L_16:
        /*0064*/ 	.word	index@(_Z24inve_matrix_gauss_jordanPdS_i)
        /*0068*/ 	.word	0x00000000


	//----- nvinfo : EIATTR_MIN_STACK_SIZE
	.align		4
.L_17:
        /*006c*/ 	.byte	0x04, 0x12
        /*006e*/ 	.short	(.L_19 - .L_18)
	.align		4
.L_18:
        /*0070*/ 	.word	index@(_Z24inve_matrix_gauss_jordanPdS_i)
        /*0074*/ 	.word	0x00000000


	//----- nvinfo : EIATTR_MIN_STACK_SIZE
	.align		4
.L_19:
        /*0078*/ 	.byte	0x04, 0x12
        /*007a*/ 	.short	(.L_21 - .L_20)
	.align		4
.L_20:
        /*007c*/ 	.word	index@(_Z21ieee_64bits_gemm_blocPdS_S_i)
        /*0080*/ 	.word	0x00000000


	//----- nvinfo : EIATTR_MIN_STACK_SIZE
	.align		4
.L_21:
        /*0084*/ 	.byte	0x04, 0x12
        /*0086*/ 	.short	(.L_23 - .L_22)
	.align		4
.L_22:
        /*0088*/ 	.word	index@(_Z20ieee_64bits_gemm_ijkPdS_S_i)
        /*008c*/ 	.word	0x00000000


	//----- nvinfo : EIATTR_MIN_STACK_SIZE
	.align		4
.L_23:
        /*0090*/ 	.byte	0x04, 0x12
        /*0092*/ 	.short	(.L_25 - .L_24)
	.align		4
.L_24:
        /*0094*/ 	.word	index@(_Z20ieee_64bits_gemm_jikPdS_S_i)
        /*0098*/ 	.word	0x00000000
.L_25:


//--------------------- .nv.compat                --------------------------
	.section	.nv.compat,"",@"SHT_CUDA_COMPAT_INFO"
	.align	4
        /*0000*/ 	.byte	0x02, 0x09, 0x00, 0x00, 0x02, 0x02, 0x01, 0x00, 0x02, 0x05, 0x05, 0x00, 0x03, 0x07, 0x01, 0x01
        /*0010*/ 	.byte	0x02, 0x03, 0x00, 0x00, 0x02, 0x06, 0x01, 0x00, 0x04, 0x0b, 0x08, 0x00, 0x01, 0x00, 0x00, 0x00
        /*0020*/ 	.byte	0x00, 0x00, 0x00, 0x00


//--------------------- .nv.info._Z24inve_matrix_gauss_jordanPdS_i --------------------------
	.section	.nv.info._Z24inve_matrix_gauss_jordanPdS_i,"",@"SHT_CUDA_INFO"
	.sectionflags	@""
	.align	4


	//----- nvinfo : EIATTR_CUDA_API_VERSION
	.align		4
        /*0000*/ 	.byte	0x04, 0x37
        /*0002*/ 	.short	(.L_27 - .L_26)
.L_26:
        /*0004*/ 	.word	0x00000082


	//----- nvinfo : EIATTR_KPARAM_INFO
	.align		4
.L_27:
        /*0008*/ 	.byte	0x04, 0x17
        /*000a*/ 	.short	(.L_29 - .L_28)
.L_28:
        /*000c*/ 	.word	0x00000000
        /*0010*/ 	.short	0x0002
        /*0012*/ 	.short	0x0010
        /*0014*/ 	.byte	0x00, 0xf0, 0x11, 0x00


	//----- nvinfo : EIATTR_KPARAM_INFO
	.align		4
.L_29:
        /*0018*/ 	.byte	0x04, 0x17
        /*001a*/ 	.short	(.L_31 - .L_30)
.L_30:
        /*001c*/ 	.word	0x00000000
        /*0020*/ 	.short	0x0001
        /*0022*/ 	.short	0x0008
        /*0024*/ 	.byte	0x00, 0xf5, 0x21, 0x00


	//----- nvinfo : EIATTR_KPARAM_INFO
	.align		4
.L_31:
        /*0028*/ 	.byte	0x04, 0x17
        /*002a*/ 	.short	(.L_33 - .L_32)
.L_32:
        /*002c*/ 	.word	0x00000000
        /*0030*/ 	.short	0x0000
        /*0032*/ 	.short	0x0000
        /*0034*/ 	.byte	0x00, 0xf5, 0x21, 0x00


	//----- nvinfo : EIATTR_SPARSE_MMA_MASK
	.align		4
.L_33:
        /*0038*/ 	.byte	0x03, 0x50
        /*003a*/ 	.short	0x0000


	//----- nvinfo : EIATTR_MAXREG_COUNT
	.align		4
        /*003c*/ 	.byte	0x03, 0x1b
        /*003e*/ 	.short	0x00ff


	//----- nvinfo : EIATTR_NUM_BARRIERS
	.align		4
        /*0040*/ 	.byte	0x02, 0x4c
        /*0042*/ 	.byte	0x01
	.zero		1


	//----- nvinfo : EIATTR_MERCURY_ISA_VERSION
	.align		4
        /*0044*/ 	.byte	0x03, 0x5f
        /*0046*/ 	.short	0x0101


	//----- nvinfo : EIATTR_VRC_CTA_INIT_COUNT
	.align		4
        /*0048*/ 	.byte	0x02, 0x4a
	.zero		1
	.zero		1


	//----- nvinfo : EIATTR_EXIT_INSTR_OFFSETS
	.align		4
        /*004c*/ 	.byte	0x04, 0x1c
        /*004e*/ 	.short	(.L_35 - .L_34)


	//   ....[0]....
.L_34:
        /*0050*/ 	.word	0x00000080


	//   ....[1]....
        /*0054*/ 	.word	0x00001230


	//----- nvinfo : EIATTR_CRS_STACK_SIZE
	.align		4
.L_35:
        /*0058*/ 	.byte	0x04, 0x1e
        /*005a*/ 	.short	(.L_37 - .L_36)
.L_36:
        /*005c*/ 	.word	0x00000000


	//----- nvinfo : EIATTR_CBANK_PARAM_SIZE
	.align		4
.L_37:
        /*0060*/ 	.byte	0x03, 0x19
        /*0062*/ 	.short	0x0014


	//----- nvinfo : EIATTR_PARAM_CBANK
	.align		4
        /*0064*/ 	.byte	0x04, 0x0a
        /*0066*/ 	.short	(.L_39 - .L_38)
	.align		4
.L_38:
        /*0068*/ 	.word	index@(.nv.constant0._Z24inve_matrix_gauss_jordanPdS_i)
        /*006c*/ 	.short	0x0380
        /*006e*/ 	.short	0x0014


	//----- nvinfo : EIATTR_SW_WAR
	.align		4
.L_39:
        /*0070*/ 	.byte	0x04, 0x36
        /*0072*/ 	.short	(.L_41 - .L_40)
.L_40:
        /*0074*/ 	.word	0x00000008
.L_41:


//--------------------- .nv.info._Z21ieee_64bits_gemm_blocPdS_S_i --------------------------
	.section	.nv.info._Z21ieee_64bits_gemm_blocPdS_S_i,"",@"SHT_CUDA_INFO"
	.sectionflags	@""
	.align	4


	//----- nvinfo : EIATTR_CUDA_API_VERSION
	.align		4
        /*0000*/ 	.byte	0x04, 0x37
        /*0002*/ 	.short	(.L_43 - .L_42)
.L_42:
        /*0004*/ 	.word	0x00000082


	//----- nvinfo : EIATTR_KPARAM_INFO
	.align		4
.L_43:
        /*0008*/ 	.byte	0x04, 0x17
        /*000a*/ 	.short	(.L_45 - .L_44)
.L_44:
        /*000c*/ 	.word	0x00000000
        /*0010*/ 	.short	0x0003
        /*0012*/ 	.short	0x0018
        /*0014*/ 	.byte	0x00, 0xf0, 0x11, 0x00


	//----- nvinfo : EIATTR_KPARAM_INFO
	.align		4
.L_45:
        /*0018*/ 	.byte	0x04, 0x17
        /*001a*/ 	.short	(.L_47 - .L_46)
.L_46:
        /*001c*/ 	.word	0x00000000
        /*0020*/ 	.short	0x0002
        /*0022*/ 	.short	0x0010
        /*0024*/ 	.byte	0x00, 0xf5, 0x21, 0x00


	//----- nvinfo : EIATTR_KPARAM_INFO
	.align		4
.L_47:
        /*0028*/ 	.byte	0x04, 0x17
        /*002a*/ 	.short	(.L_49 - .L_48)
.L_48:
        /*002c*/ 	.word	0x00000000
        /*0030*/ 	.short	0x0001
        /*0032*/ 	.short	0x0008
        /*0034*/ 	.byte	0x00, 0xf5, 0x21, 0x00


	//----- nvinfo : EIATTR_KPARAM_INFO
	.align		4
.L_49:
        /*0038*/ 	.byte	0x04, 0x17
        /*003a*/ 	.short	(.L_51 - .L_50)
.L_50:
        /*003c*/ 	.word	0x00000000
        /*0040*/ 	.short	0x0000
        /*0042*/ 	.short	0x0000
        /*0044*/ 	.byte	0x00, 0xf5, 0x21, 0x00


	//----- nvinfo : EIATTR_SPARSE_MMA_MASK
	.align		4
.L_51:
        /*0048*/ 	.byte	0x03, 0x50
        /*004a*/ 	.short	0x0000


	//----- nvinfo : EIATTR_MAXREG_COUNT
	.align		4
        /*004c*/ 	.byte	0x03, 0x1b
        /*004e*/ 	.short	0x00ff


	//----- nvinfo : EIATTR_NUM_BARRIERS
	.align		4
        /*0050*/ 	.byte	0x02, 0x4c
        /*0052*/ 	.byte	0x01
	.zero		1


	//----- nvinfo : EIATTR_MERCURY_ISA_VERSION
	.align		4
        /*0054*/ 	.byte	0x03, 0x5f
        /*0056*/ 	.short	0x0101


	//----- nvinfo : EIATTR_VRC_CTA_INIT_COUNT
	.align		4
        /*0058*/ 	.byte	0x02, 0x4a
	.zero		1
	.zero		1


	//----- nvinfo : EIATTR_EXIT_INSTR_OFFSETS
	.align		4
        /*005c*/ 	.byte	0x04, 0x1c
        /*005e*/ 	.short	(.L_53 - .L_52)


	//   ....[0]....
.L_52:
        /*0060*/ 	.word	0x000007e0


	//----- nvinfo : EIATTR_CBANK_PARAM_SIZE
	.align		4
.L_53:
        /*0064*/ 	.byte	0x03, 0x19
        /*0066*/ 	.short	0x001c


	//----- nvinfo : EIATTR_PARAM_CBANK
	.align		4
        /*0068*/ 	.byte	0x04, 0x0a
        /*006a*/ 	.short	(.L_55 - .L_54)
	.align		4
.L_54:
        /*006c*/ 	.word	index@(.nv.constant0._Z21ieee_64bits_gemm_blocPdS_S_i)
        /*0070*/ 	.short	0x0380
        /*0072*/ 	.short	0x001c


	//----- nvinfo : EIATTR_SW_WAR
	.align		4
.L_55:
        /*0074*/ 	.byte	0x04, 0x36
        /*0076*/ 	.short	(.L_57 - .L_56)
.L_56:
        /*0078*/ 	.word	0x00000008
.L_57:


//--------------------- .nv.info._Z20ieee_64bits_gemm_ijkPdS_S_i --------------------------
	.section	.nv.info._Z20ieee_64bits_gemm_ijkPdS_S_i,"",@"SHT_CUDA_INFO"
	.sectionflags	@""
	.align	4


	//----- nvinfo : EIATTR_CUDA_API_VERSION
	.align		4
        /*0000*/ 	.byte	0x04, 0x37
        /*0002*/ 	.short	(.L_59 - .L_58)
.L_58:
        /*0004*/ 	.word	0x00000082


	//----- nvinfo : EIATTR_KPARAM_INFO
	.align		4
.L_59:
        /*0008*/ 	.byte	0x04, 0x17
        /*000a*/ 	.short	(.L_61 - .L_60)
.L_60:
        /*000c*/ 	.word	0x00000000
        /*0010*/ 	.short	0x0003
        /*0012*/ 	.short	0x0018
        /*0014*/ 	.byte	0x00, 0xf0, 0x11, 0x00


	//----- nvinfo : EIATTR_KPARAM_INFO
	.align		4
.L_61:
        /*0018*/ 	.byte	0x04, 0x17
        /*001a*/ 	.short	(.L_63 - .L_62)
.L_62:
        /*001c*/ 	.word	0x00000000
        /*0020*/ 	.short	0x0002
        /*0022*/ 	.short	0x0010
        /*0024*/ 	.byte	0x00, 0xf5, 0x21, 0x00


	//----- nvinfo : EIATTR_KPARAM_INFO
	.align		4
.L_63:
        /*0028*/ 	.byte	0x04, 0x17
        /*002a*/ 	.short	(.L_65 - .L_64)
.L_64:
        /*002c*/ 	.word	0x00000000
        /*0030*/ 	.short	0x0001
        /*0032*/ 	.short	0x0008
        /*0034*/ 	.byte	0x00, 0xf5, 0x21, 0x00


	//----- nvinfo : EIATTR_KPARAM_INFO
	.align		4
.L_65:
        /*0038*/ 	.byte	0x04, 0x17
        /*003a*/ 	.short	(.L_67 - .L_66)
.L_66:
        /*003c*/ 	.word	0x00000000
        /*0040*/ 	.short	0x0000
        /*0042*/ 	.short	0x0000
        /*0044*/ 	.byte	0x00, 0xf5, 0x21, 0x00


	//----- nvinfo : EIATTR_SPARSE_MMA_MASK
	.align		4
.L_67:
        /*0048*/ 	.byte	0x03, 0x50
        /*004a*/ 	.short	0x0000


	//----- nvinfo : EIATTR_MAXREG_COUNT
	.align		4
        /*004c*/ 	.byte	0x03, 0x1b
        /*004e*/ 	.short	0x00ff


	//----- nvinfo : EIATTR_MERCURY_ISA_VERSION
	.align		4
        /*0050*/ 	.byte	0x03, 0x5f
        /*0052*/ 	.short	0x0101


	//----- nvinfo : EIATTR_VRC_CTA_INIT_COUNT
	.align		4
        /*0054*/ 	.byte	0x02, 0x4a
	.zero		1
	.zero		1


	//----- nvinfo : EIATTR_EXIT_INSTR_OFFSETS
	.align		4
        /*0058*/ 	.byte	0x04, 0x1c
        /*005a*/ 	.short	(.L_69 - .L_68)


	//   ....[0]....
.L_68:
        /*005c*/ 	.word	0x000008f0


	//----- nvinfo : EIATTR_CBANK_PARAM_SIZE
	.align		4
.L_69:
        /*0060*/ 	.byte	0x03, 0x19
        /*0062*/ 	.short	0x001c


	//----- nvinfo : EIATTR_PARAM_CBANK
	.align		4
        /*0064*/ 	.byte	0x04, 0x0a
        /*0066*/ 	.short	(.L_71 - .L_70)
	.align		4
.L_70:
        /*0068*/ 	.word	index@(.nv.constant0._Z20ieee_64bits_gemm_ijkPdS_S_i)
        /*006c*/ 	.short	0x0380
        /*006e*/ 	.short	0x001c


	//----- nvinfo : EIATTR_SW_WAR
	.align		4
.L_71:
        /*0070*/ 	.byte	0x04, 0x36
        /*0072*/ 	.short	(.L_73 - .L_72)
.L_72:
        /*0074*/ 	.word	0x00000008
.L_73:


//--------------------- .nv.info._Z20ieee_64bits_gemm_jikPdS_S_i --------------------------
	.section	.nv.info._Z20ieee_64bits_gemm_jikPdS_S_i,"",@"SHT_CUDA_INFO"
	.sectionflags	@""
	.align	4


	//----- nvinfo : EIATTR_CUDA_API_VERSION
	.align		4
        /*0000*/ 	.byte	0x04, 0x37
        /*0002*/ 	.short	(.L_75 - .L_74)
.L_74:
        /*0004*/ 	.word	0x00000082


	//----- nvinfo : EIATTR_KPARAM_INFO
	.align		4
.L_75:
        /*0008*/ 	.byte	0x04, 0x17
        /*000a*/ 	.short	(.L_77 - .L_76)
.L_76:
        /*000c*/ 	.word	0x00000000
        /*0010*/ 	.short	0x0003
        /*0012*/ 	.short	0x0018
        /*0014*/ 	.byte	0x00, 0xf0, 0x11, 0x00


	//----- nvinfo : EIATTR_KPARAM_INFO
	.align		4
.L_77:
        /*0018*/ 	.byte	0x04, 0x17
        /*001a*/ 	.short	(.L_79 - .L_78)
.L_78:
        /*001c*/ 	.word	0x00000000
        /*0020*/ 	.short	0x0002
        /*0022*/ 	.short	0x0010
        /*0024*/ 	.byte	0x00, 0xf5, 0x21, 0x00


	//----- nvinfo : EIATTR_KPARAM_INFO
	.align		4
.L_79:
        /*0028*/ 	.byte	0x04, 0x17
        /*002a*/ 	.short	(.L_81 - .L_80)
.L_80:
        /*002c*/ 	.word	0x00000000
        /*0030*/ 	.short	0x0001
        /*0032*/ 	.short	0x0008
        /*0034*/ 	.byte	0x00, 0xf5, 0x21, 0x00


	//----- nvinfo : EIATTR_KPARAM_INFO
	.align		4
.L_81:
        /*0038*/ 	.byte	0x04, 0x17
        /*003a*/ 	.short	(.L_83 - .L_82)
.L_82:
        /*003c*/ 	.word	0x00000000
        /*0040*/ 	.short	0x0000
        /*0042*/ 	.short	0x0000
        /*0044*/ 	.byte	0x00, 0xf5, 0x21, 0x00


	//----- nvinfo : EIATTR_SPARSE_MMA_MASK
	.align		4
.L_83:
        /*0048*/ 	.byte	0x03, 0x50
        /*004a*/ 	.short	0x0000


	//----- nvinfo : EIATTR_MAXREG_COUNT
	.align		4
        /*004c*/ 	.byte	0x03, 0x1b
        /*004e*/ 	.short	0x00ff


	//----- nvinfo : EIATTR_MERCURY_ISA_VERSION
	.align		4
        /*0050*/ 	.byte	0x03, 0x5f
        /*0052*/ 	.short	0x0101


	//----- nvinfo : EIATTR_VRC_CTA_INIT_COUNT
	.align		4
        /*0054*/ 	.byte	0x02, 0x4a
	.zero		1
	.zero		1


	//----- nvinfo : EIATTR_EXIT_INSTR_OFFSETS
	.align		4
        /*0058*/ 	.byte	0x04, 0x1c
        /*005a*/ 	.short	(.L_85 - .L_84)


	//   ....[0]....
.L_84:
        /*005c*/ 	.word	0x00000ac0


	//----- nvinfo : EIATTR_CBANK_PARAM_SIZE
	.align		4
.L_85:
        /*0060*/ 	.byte	0x03, 0x19
        /*0062*/ 	.short	0x001c


	//----- nvinfo : EIATTR_PARAM_CBANK
	.align		4
        /*0064*/ 	.byte	0x04, 0x0a
        /*0066*/ 	.short	(.L_87 - .L_86)
	.align		4
.L_86:
        /*0068*/ 	.word	index@(.nv.constant0._Z20ieee_64bits_gemm_jikPdS_S_i)
        /*006c*/ 	.short	0x0380
        /*006e*/ 	.short	0x001c


	//----- nvinfo : EIATTR_SW_WAR
	.align		4
.L_87:
        /*0070*/ 	.byte	0x04, 0x36
        /*0072*/ 	.short	(.L_89 - .L_88)
.L_88:
        /*0074*/ 	.word	0x00000008
.L_89:


//--------------------- .nv.callgraph             --------------------------
	.section	.nv.callgraph,"",@"SHT_CUDA_CALLGRAPH"
	.align	4
	.sectionentsize	8
	.align		4
        /*0000*/ 	.word	0x00000000
	.align		4
        /*0004*/ 	.word	0xffffffff
	.align		4
        /*0008*/ 	.word	0x00000000
	.align		4
        /*000c*/ 	.word	0xfffffffe
	.align		4
        /*0010*/ 	.word	0x00000000
	.align		4
        /*0014*/ 	.word	0xfffffffd
	.align		4
        /*0018*/ 	.word	0x00000000
	.align		4
        /*001c*/ 	.word	0xfffffffc


//--------------------- .text._Z24inve_matrix_gauss_jordanPdS_i --------------------------
	.section	.text._Z24inve_matrix_gauss_jordanPdS_i,"ax",@progbits
	.align	128
        .global         _Z24inve_matrix_gauss_jordanPdS_i
        .type           _Z24inve_matrix_gauss_jordanPdS_i,@function
        .size           _Z24inve_matrix_gauss_jordanPdS_i,(.L_x_30 - _Z24inve_matrix_gauss_jordanPdS_i)
        .other          _Z24inve_matrix_gauss_jordanPdS_i,@"STO_CUDA_ENTRY STV_DEFAULT"
_Z24inve_matrix_gauss_jordanPdS_i:
.text._Z24inve_matrix_gauss_jordanPdS_i:
[----:B------:R-:W-:Y:S01]  /*0000*/  LDC R1, c[0x0][0x37c] ;  /* 0x0000df00ff017b82 */ /* 0x000fe20000000800 */
[----:B------:R-:W0:Y:S07]  /*0010*/  S2R R2, SR_TID.X ;  /* 0x0000000000027919 */ /* 0x000e2e0000002100 */
[----:B------:R-:W0:Y:S08]  /*0020*/  S2UR UR4, SR_CTAID.X ;  /* 0x00000000000479c3 */ /* 0x000e300000002500 */
[----:B------:R-:W0:Y:S08]  /*0030*/  LDC R3, c[0x0][0x360] ;  /* 0x0000d800ff037b82 */ /* 0x000e300000000800 */
[----:B------:R-:W1:Y:S01]  /*0040*/  LDC R5, c[0x0][0x390] ;  /* 0x0000e400ff057b82 */ /* 0x000e620000000800 */
[----:B0-----:R-:W-:Y:S01]  /*0050*/  IMAD R2, R3, UR4, R2 ;  /* 0x0000000403027c24 */ /* 0x001fe2000f8e0202 */
[----:B-1----:R-:W-:-:S04]  /*0060*/  ISETP.GE.AND P0, PT, R5, 0x1, PT ;  /* 0x000000010500780c */ /* 0x002fc80003f06270 */
[----:B------:R-:W-:-:S13]  /*0070*/  ISETP.GE.OR P0, PT, R2, R5, !P0 ;  /* 0x000000050200720c */ /* 0x000fda0004706670 */
[----:B------:R-:W-:Y:S05]  /*0080*/  @P0 EXIT ;  /* 0x000000000000094d */ /* 0x000fea0003800000 */
[----:B------:R-:W-:Y:S01]  /*0090*/  IMAD R3, R2, R5, RZ ;  /* 0x0000000502037224 */ /* 0x000fe200078e02ff */
[----:B------:R-:W-:Y:S01]  /*00a0*/  LOP3.LUT R4, R5, 0x7, RZ, 0xc0, !PT ;  /* 0x0000000705047812 */ /* 0x000fe200078ec0ff */
[----:B------:R-:W0:Y:S01]  /*00b0*/  LDCU.64 UR10, c[0x0][0x358] ;  /* 0x00006b00ff0a77ac */ /* 0x000e220008000a00 */
[----:B------:R-:W-:-:S05]  /*00c0*/  UMOV UR4, URZ ;  /* 0x000000ff00047c82 */ /* 0x000fca0008000000 */
.L_x_10:
[----:B-1----:R-:W1:Y:S08]  /*00d0*/  LDC R5, c[0x0][0x390] ;  /* 0x0000e400ff057b82 */ /* 0x002e700000000800 */
[----:B--23--:R-:W2:Y:S01]  /*00e0*/  LDC.64 R8, c[0x0][0x380] ;  /* 0x0000e000ff087b82 */ /* 0x00cea20000000a00 */
[----:B-1----:R-:W-:-:S04]  /*00f0*/  IMAD R5, R5, UR4, RZ ;  /* 0x0000000405057c24 */ /* 0x002fc8000f8e02ff */
[----:B-----5:R-:W-:-:S04]  /*0100*/  VIADD R7, R5, UR4 ;  /* 0x0000000405077c36 */ /* 0x020fc80008000000 */
[----:B--2---:R-:W-:-:S06]  /*0110*/  IMAD.WIDE.U32 R6, R7, 0x8, R8 ;  /* 0x0000000807067825 */ /* 0x004fcc00078e0008 */
[----:B0-----:R-:W2:Y:S01]  /*0120*/  LDG.E.64 R6, desc[UR10][R6.64] ;  /* 0x0000000a06067981 */ /* 0x001ea2000c1e1b00 */
[----:B------:R-:W-:-:S04]  /*0130*/  IMAD.IADD R10, R2, 0x1, R5 ;  /* 0x00000001020a7824 */ /* 0x000fc800078e0205 */
[----:B------:R-:W-:-:S05]  /*0140*/  IMAD.WIDE R8, R10, 0x8, R8 ;  /* 0x000000080a087825 */ /* 0x000fca00078e0208 */
[----:B----4-:R-:W3:Y:S01]  /*0150*/  LDG.E.64 R14, desc[UR10][R8.64] ;  /* 0x0000000a080e7981 */ /* 0x010ee2000c1e1b00 */
[----:B------:R-:W-:Y:S01]  /*0160*/  IMAD.MOV.U32 R12, RZ, RZ, 0x1 ;  /* 0x00000001ff0c7424 */ /* 0x000fe200078e00ff */
[----:B------:R-:W-:Y:S01]  /*0170*/  BSSY.RECONVERGENT B0, `(.L_x_0) ;  /* 0x0000016000007945 */ /* 0x000fe20003800200 */
[----:B--2---:R-:W0:Y:S01]  /*0180*/  MUFU.RCP64H R13, R7 ;  /* 0x00000007000d7308 */ /* 0x004e220000001800 */
[----:B---3--:R-:W-:-:S03]  /*0190*/  FSETP.GEU.AND P1, PT, |R15|, 6.5827683646048100446e-37, PT ;  /* 0x036000000f00780b */ /* 0x008fc60003f2e200 */
[----:B0-----:R-:W-:-:S08]  /*01a0*/  DFMA R16, -R6, R12, 1 ;  /* 0x3ff000000610742b */ /* 0x001fd0000000010c */
[----:B------:R-:W-:-:S08]  /*01b0*/  DFMA R16, R16, R16, R16 ;  /* 0x000000101010722b */ /* 0x000fd00000000010 */
[----:B------:R-:W-:-:S08]  /*01c0*/  DFMA R16, R12, R16, R12 ;  /* 0x000000100c10722b */ /* 0x000fd0000000000c */
[----:B------:R-:W-:-:S08]  /*01d0*/  DFMA R12, -R6, R16, 1 ;  /* 0x3ff00000060c742b */ /* 0x000fd00000000110 */
[----:B------:R-:W-:-:S08]  /*01e0*/  DFMA R12, R16, R12, R16 ;  /* 0x0000000c100c722b */ /* 0x000fd00000000010 */
[----:B------:R-:W-:-:S08]  /*01f0*/  DMUL R16, R14, R12 ;  /* 0x0000000c0e107228 */ /* 0x000fd00000000000 */
[----:B------:R-:W-:-:S08]  /*0200*/  DFMA R18, -R6, R16, R14 ;  /* 0x000000100612722b */ /* 0x000fd0000000010e */
[----:B------:R-:W-:-:S10]  /*0210*/  DFMA R12, R12, R18, R16 ;  /* 0x000000120c0c722b */ /* 0x000fd40000000010 */
[----:B------:R-:W-:-:S05]  /*0220*/  FFMA R0, RZ, R7, R13 ;  /* 0x00000007ff007223 */ /* 0x000fca000000000d */
[----:B------:R-:W-:-:S13]  /*0230*/  FSETP.GT.AND P0, PT, |R0|, 1.469367938527859385e-39, PT ;  /* 0x001000000000780b */ /* 0x000fda0003f04200 */
[----:B------:R-:W-:Y:S05]  /*0240*/  @P0 BRA P1, `(.L_x_1) ;  /* 0x0000000000200947 */ /* 0x000fea0000800000 */
[----:B------:R-:W-:Y:S01]  /*0250*/  IMAD.MOV.U32 R16, RZ, RZ, R14 ;  /* 0x000000ffff107224 */ /* 0x000fe200078e000e */
[----:B------:R-:W-:Y:S01]  /*0260*/  MOV R14, R6 ;  /* 0x00000006000e7202 */ /* 0x000fe20000000f00 */
[----:B------:R-:W-:Y:S01]  /*0270*/  IMAD.MOV.U32 R17, RZ, RZ, R15 ;  /* 0x000000ffff117224 */ /* 0x000fe200078e000f */
[----:B------:R-:W-:Y:S01]  /*0280*/  MOV R0, 0x2b0 ;  /* 0x000002b000007802 */ /* 0x000fe20000000f00 */
[----:B------:R-:W-:-:S07]  /*0290*/  IMAD.MOV.U32 R15, RZ, RZ, R7 ;  /* 0x000000ffff0f7224 */ /* 0x000fce00078e0007 */
[----:B------:R-:W-:Y:S05]  /*02a0*/  CALL.REL.NOINC `($__internal_0_$__cuda_sm20_div_rn_f64_full) ;  /* 0x0000000c00e47944 */ /* 0x000fea0003c00000 */
[----:B------:R-:W-:Y:S02]  /*02b0*/  IMAD.MOV.U32 R12, RZ, RZ, R20 ;  /* 0x000000ffff0c7224 */ /* 0x000fe400078e0014 */
[----:B------:R-:W-:-:S07]  /*02c0*/  IMAD.MOV.U32 R13, RZ, RZ, R21 ;  /* 0x000000ffff0d7224 */ /* 0x000fce00078e0015 */
.L_x_1:
[----:B------:R-:W-:Y:S05]  /*02d0*/  BSYNC.RECONVERGENT B0 ;  /* 0x0000000000007941 */ /* 0x000fea0003800200 */
.L_x_0:
[----:B------:R-:W0:Y:S01]  /*02e0*/  LDC.64 R14, c[0x0][0x388] ;  /* 0x0000e200ff0e7b82 */ /* 0x000e220000000a00 */
[----:B------:R1:W-:Y:S01]  /*02f0*/  STG.E.64 desc[UR10][R8.64], R12 ;  /* 0x0000000c08007986 */ /* 0x0003e2000c101b0a */
[----:B0-----:R-:W-:-:S05]  /*0300*/  IMAD.WIDE R10, R10, 0x8, R14 ;  /* 0x000000080a0a7825 */ /* 0x001fca00078e020e */
[----:B------:R-:W2:Y:S01]  /*0310*/  LDG.E.64 R14, desc[UR10][R10.64] ;  /* 0x0000000a0a0e7981 */ /* 0x000ea2000c1e1b00 */
[----:B------:R-:W0:Y:S01]  /*0320*/  MUFU.RCP64H R17, R7 ;  /* 0x0000000700117308 */ /* 0x000e220000001800 */
[----:B------:R-:W-:Y:S01]  /*0330*/  IMAD.MOV.U32 R16, RZ, RZ, 0x1 ;  /* 0x00000001ff107424 */ /* 0x000fe200078e00ff */
[----:B------:R-:W-:Y:S05]  /*0340*/  BSSY.RECONVERGENT B0, `(.L_x_2) ;  /* 0x0000015000007945 */ /* 0x000fea0003800200 */
[----:B0-----:R-:W-:-:S08]  /*0350*/  DFMA R18, -R6, R16, 1 ;  /* 0x3ff000000612742b */ /* 0x001fd00000000110 */
[----:B------:R-:W-:-:S08]  /*0360*/  DFMA R18, R18, R18, R18 ;  /* 0x000000121212722b */ /* 0x000fd00000000012 */
[----:B------:R-:W-:-:S08]  /*0370*/  DFMA R18, R16, R18, R16 ;  /* 0x000000121012722b */ /* 0x000fd00000000010 */
[----:B------:R-:W-:-:S08]  /*0380*/  DFMA R16, -R6, R18, 1 ;  /* 0x3ff000000610742b */ /* 0x000fd00000000112 */
[----:B------:R-:W-:-:S08]  /*0390*/  DFMA R20, R18, R16, R18 ;  /* 0x000000101214722b */ /* 0x000fd00000000012 */
[----:B--2---:R-:W-:Y:S01]  /*03a0*/  DMUL R16, R20, R14 ;  /* 0x0000000e14107228 */ /* 0x004fe20000000000 */
[----:B------:R-:W-:-:S07]  /*03b0*/  FSETP.GEU.AND P1, PT, |R15|, 6.5827683646048100446e-37, PT ;  /* 0x036000000f00780b */ /* 0x000fce0003f2e200 */
[----:B------:R-:W-:-:S08]  /*03c0*/  DFMA R18, -R6, R16, R14 ;  /* 0x000000100612722b */ /* 0x000fd0000000010e */
[----:B-1----:R-:W-:-:S10]  /*03d0*/  DFMA R8, R20, R18, R16 ;  /* 0x000000121408722b */ /* 0x002fd40000000010 */
[----:B------:R-:W-:-:S05]  /*03e0*/  FFMA R0, RZ, R7, R9 ;  /* 0x00000007ff007223 */ /* 0x000fca0000000009 */
[----:B------:R-:W-:-:S13]  /*03f0*/  FSETP.GT.AND P0, PT, |R0|, 1.469367938527859385e-39, PT ;  /* 0x001000000000780b */ /* 0x000fda0003f04200 */
[----:B------:R-:W-:Y:S05]  /*0400*/  @P0 BRA P1, `(.L_x_3) ;  /* 0x0000000000200947 */ /* 0x000fea0000800000 */
[----:B------:R-:W-:Y:S01]  /*0410*/  MOV R16, R14 ;  /* 0x0000000e00107202 */ /* 0x000fe20000000f00 */
[----:B------:R-:W-:Y:S01]  /*0420*/  IMAD.MOV.U32 R17, RZ, RZ, R15 ;  /* 0x000000ffff117224 */ /* 0x000fe200078e000f */
[----:B------:R-:W-:Y:S01]  /*0430*/  MOV R0, 0x470 ;  /* 0x0000047000007802 */ /* 0x000fe20000000f00 */
[----:B------:R-:W-:Y:S02]  /*0440*/  IMAD.MOV.U32 R14, RZ, RZ, R6 ;  /* 0x000000ffff0e7224 */ /* 0x000fe400078e0006 */
[----:B------:R-:W-:-:S07]  /*0450*/  IMAD.MOV.U32 R15, RZ, RZ, R7 ;  /* 0x000000ffff0f7224 */ /* 0x000fce00078e0007 */
[----:B------:R-:W-:Y:S05]  /*0460*/  CALL.REL.NOINC `($__internal_0_$__cuda_sm20_div_rn_f64_full) ;  /* 0x0000000c00747944 */ /* 0x000fea0003c00000 */
[----:B------:R-:W-:Y:S01]  /*0470*/  IMAD.MOV.U32 R8, RZ, RZ, R20 ;  /* 0x000000ffff087224 */ /* 0x000fe200078e0014 */
[----:B------:R-:W-:-:S07]  /*0480*/  MOV R9, R21 ;  /* 0x0000001500097202 */ /* 0x000fce0000000f00 */
.L_x_3:
[----:B------:R-:W-:Y:S05]  /*0490*/  BSYNC.RECONVERGENT B0 ;  /* 0x0000000000007941 */ /* 0x000fea0003800200 */
.L_x_2:
[----:B------:R-:W-:Y:S01]  /*04a0*/  ISETP.NE.AND P0, PT, R2, UR4, PT ;  /* 0x0000000402007c0c */ /* 0x000fe2000bf05270 */
[----:B------:R0:W-:Y:S01]  /*04b0*/  STG.E.64 desc[UR10][R10.64], R8 ;  /* 0x000000080a007986 */ /* 0x0001e2000c101b0a */
[----:B------:R-:W-:Y:S01]  /*04c0*/  BSSY.RECONVERGENT B0, `(.L_x_4) ;  /* 0x00000d1000007945 */ /* 0x000fe20003800200 */
[----:B------:R-:W-:Y:S10]  /*04d0*/  BAR.SYNC.DEFER_BLOCKING 0x0 ;  /* 0x0000000000007b1d */ /* 0x000ff40000010000 */
[----:B------:R-:W-:Y:S05]  /*04e0*/  @!P0 BRA `(.L_x_5) ;  /* 0x0000000c00388947 */ /* 0x000fea0003800000 */
[----:B0-----:R-:W0:Y:S01]  /*04f0*/  LDC.64 R8, c[0x0][0x380] ;  /* 0x0000e000ff087b82 */ /* 0x001e220000000a00 */
[----:B------:R-:W-:Y:S01]  /*0500*/  VIADD R7, R3, UR4 ;  /* 0x0000000403077c36 */ /* 0x000fe20008000000 */
[----:B------:R-:W1:Y:S03]  /*0510*/  LDCU UR5, c[0x0][0x390] ;  /* 0x00007200ff0577ac */ /* 0x000e660008000800 */
[----:B0-----:R-:W-:-:S06]  /*0520*/  IMAD.WIDE R6, R7, 0x8, R8 ;  /* 0x0000000807067825 */ /* 0x001fcc00078e0208 */
[----:B------:R-:W5:Y:S01]  /*0530*/  LDG.E.64 R6, desc[UR10][R6.64] ;  /* 0x0000000a06067981 */ /* 0x000f62000c1e1b00 */
[----:B-1----:R-:W-:Y:S01]  /*0540*/  UISETP.GE.U32.AND UP0, UPT, UR5, 0x8, UPT ;  /* 0x000000080500788c */ /* 0x002fe2000bf06070 */
[----:B------:R-:W-:Y:S01]  /*0550*/  ISETP.NE.AND P0, PT, R4, RZ, PT ;  /* 0x000000ff0400720c */ /* 0x000fe20003f05270 */
[----:B------:R-:W-:-:S07]  /*0560*/  IMAD.MOV.U32 R0, RZ, RZ, RZ ;  /* 0x000000ffff007224 */ /* 0x000fce00078e00ff */
[----:B------:R-:W-:Y:S05]  /*0570*/  BRA.U !UP0, `(.L_x_6) ;  /* 0x0000000508647547 */ /* 0x000fea000b800000 */
[----:B------:R-:W-:Y:S01]  /*0580*/  ULOP3.LUT UR8, UR5, 0x7ffffff8, URZ, 0xc0, !UPT ;  /* 0x7ffffff805087892 */ /* 0x000fe2000f8ec0ff */
[----:B------:R-:W-:Y:S01]  /*0590*/  IMAD.MOV.U32 R19, RZ, RZ, R3 ;  /* 0x000000ffff137224 */ /* 0x000fe200078e0003 */
[----:B------:R-:W-:Y:S01]  /*05a0*/  UIMAD.WIDE.U32 UR6, UR4, UR5, URZ ;  /* 0x00000005040672a5 */ /* 0x000fe2000f8e00ff */
[----:B------:R-:W0:Y:S03]  /*05b0*/  LDCU.128 UR16, c[0x0][0x380] ;  /* 0x00007000ff1077ac */ /* 0x000e260008000c00 */
[----:B------:R-:W-:Y:S01]  /*05c0*/  IMAD.U32 R0, RZ, RZ, UR8 ;  /* 0x00000008ff007e24 */ /* 0x000fe2000f8e00ff */
[----:B------:R-:W-:Y:S02]  /*05d0*/  ULEA UR12, UP0, UR6, 0x20, 0x3 ;  /* 0x00000020060c7891 */ /* 0x000fe4000f8018ff */
[----:B------:R-:W-:Y:S02]  /*05e0*/  UIADD3 UR9, UPT, UPT, -UR8, URZ, URZ ;  /* 0x000000ff08097290 */ /* 0x000fe4000fffe1ff */
[----:B------:R-:W-:-:S12]  /*05f0*/  ULEA.HI.X UR6, UR6, URZ, UR7, 0x3, UP0 ;  /* 0x000000ff06067291 */ /* 0x000fd800080f1c07 */
.L_x_7:
[----:B0-----:R-:W-:Y:S01]  /*0600*/  UIADD3 UR7, UP0, UPT, UR12, UR16, URZ ;  /* 0x000000100c077290 */ /* 0x001fe2000ff1e0ff */
[----:B----4-:R-:W-:Y:S01]  /*0610*/  IMAD.WIDE R12, R19, 0x8, R8 ;  /* 0x00000008130c7825 */ /* 0x010fe200078e0208 */
[----:B------:R-:W0:Y:S02]  /*0620*/  LDC.64 R14, c[0x0][0x388] ;  /* 0x0000e200ff0e7b82 */ /* 0x000e240000000a00 */
[----:B------:R-:W-:Y:S02]  /*0630*/  UIADD3.X UR8, UPT, UPT, UR6, UR17, URZ, UP0, !UPT ;  /* 0x0000001106087290 */ /* 0x000fe400087fe4ff */
[----:B------:R-:W-:Y:S01]  /*0640*/  MOV R10, UR7 ;  /* 0x00000007000a7c02 */ /* 0x000fe20008000f00 */
[----:B------:R-:W2:Y:S03]  /*0650*/  LDG.E.64 R20, desc[UR10][R12.64] ;  /* 0x0000000a0c147981 */ /* 0x000ea6000c1e1b00 */
[----:B------:R-:W-:-:S05]  /*0660*/  IMAD.U32 R11, RZ, RZ, UR8 ;  /* 0x00000008ff0b7e24 */ /* 0x000fca000f8e00ff */
[----:B------:R-:W2:Y:S01]  /*0670*/  LDG.E.64 R16, desc[UR10][R10.64+-0x20] ;  /* 0xffffe00a0a107981 */ /* 0x000ea2000c1e1b00 */
[----:B------:R-:W-:-:S04]  /*0680*/  UIADD3 UR7, UP0, UPT, UR12, UR18, URZ ;  /* 0x000000120c077290 */ /* 0x000fc8000ff1e0ff */
[----:B------:R-:W-:Y:S01]  /*0690*/  UIADD3.X UR8, UPT, UPT, UR6, UR19, URZ, UP0, !UPT ;  /* 0x0000001306087290 */ /* 0x000fe200087fe4ff */
[----:B0-----:R-:W-:Y:S01]  /*06a0*/  IMAD.WIDE R14, R19, 0x8, R14 ;  /* 0x00000008130e7825 */ /* 0x001fe200078e020e */
[----:B--2--5:R-:W-:-:S03]  /*06b0*/  DFMA R20, -R6, R16, R20 ;  /* 0x000000100614722b */ /* 0x024fc60000000114 */
[----:B------:R-:W-:Y:S02]  /*06c0*/  IMAD.U32 R16, RZ, RZ, UR7 ;  /* 0x00000007ff107e24 */ /* 0x000fe4000f8e00ff */
[----:B------:R-:W-:Y:S02]  /*06d0*/  IMAD.U32 R17, RZ, RZ, UR8 ;  /* 0x00000008ff117e24 */ /* 0x000fe4000f8e00ff */
[----:B------:R0:W-:Y:S04]  /*06e0*/  STG.E.64 desc[UR10][R12.64], R20 ;  /* 0x000000140c007986 */ /* 0x0001e8000c101b0a */
[----:B------:R-:W2:Y:S04]  /*06f0*/  LDG.E.64 R22, desc[UR10][R16.64+-0x20] ;  /* 0xffffe00a10167981 */ /* 0x000ea8000c1e1b00 */
[----:B------:R-:W2:Y:S02]  /*0700*/  LDG.E.64 R24, desc[UR10][R14.64] ;  /* 0x0000000a0e187981 */ /* 0x000ea4000c1e1b00 */
[----:B--2---:R-:W-:-:S07]  /*0710*/  DFMA R22, -R6, R22, R24 ;  /* 0x000000160616722b */ /* 0x004fce0000000118 */
[----:B------:R1:W-:Y:S04]  /*0720*/  STG.E.64 desc[UR10][R14.64], R22 ;  /* 0x000000160e007986 */ /* 0x0003e8000c101b0a */
[----:B------:R-:W2:Y:S04]  /*0730*/  LDG.E.64 R24, desc[UR10][R10.64+-0x18] ;  /* 0xffffe80a0a187981 */ /* 0x000ea8000c1e1b00 */
[----:B------:R-:W2:Y:S02]  /*0740*/  LDG.E.64 R26, desc[UR10][R12.64+0x8] ;  /* 0x0000080a0c1a7981 */ /* 0x000ea4000c1e1b00 */
[----:B--2---:R-:W-:-:S07]  /*0750*/  DFMA R24, -R6, R24, R26 ;  /* 0x000000180618722b */ /* 0x004fce000000011a */
[----:B------:R2:W-:Y:S04]  /*0760*/  STG.E.64 desc[UR10][R12.64+0x8], R24 ;  /* 0x000008180c007986 */ /* 0x0005e8000c101b0a */
[----:B------:R-:W3:Y:S04]  /*0770*/  LDG.E.64 R26, desc[UR10][R16.64+-0x18] ;  /* 0xffffe80a101a7981 */ /* 0x000ee8000c1e1b00 */
[----:B------:R-:W3:Y:S02]  /*0780*/  LDG.E.64 R28, desc[UR10][R14.64+0x8] ;  /* 0x0000080a0e1c7981 */ /* 0x000ee4000c1e1b00 */
[----:B---3--:R-:W-:-:S07]  /*0790*/  DFMA R26, -R6, R26, R28 ;  /* 0x0000001a061a722b */ /* 0x008fce000000011c */
[----:B------:R3:W-:Y:S04]  /*07a0*/  STG.E.64 desc[UR10][R14.64+0x8], R26 ;  /* 0x0000081a0e007986 */ /* 0x0007e8000c101b0a */
[----:B0-----:R-:W4:Y:S04]  /*07b0*/  LDG.E.64 R20, desc[UR10][R10.64+-0x10] ;  /* 0xfffff00a0a147981 */ /* 0x001f28000c1e1b00 */
[----:B------:R-:W4:Y:S02]  /*07c0*/  LDG.E.64 R28, desc[UR10][R12.64+0x10] ;  /* 0x0000100a0c1c7981 */ /* 0x000f24000c1e1b00 */
[----:B----4-:R-:W-:-:S07]  /*07d0*/  DFMA R20, -R6, R20, R28 ;  /* 0x000000140614722b */ /* 0x010fce000000011c */
[----:B------:R0:W-:Y:S04]  /*07e0*/  STG.E.64 desc[UR10][R12.64+0x10], R20 ;  /* 0x000010140c007986 */ /* 0x0001e8000c101b0a */
[----:B-1----:R-:W4:Y:S04]  /*07f0*/  LDG.E.64 R22, desc[UR10][R16.64+-0x10] ;  /* 0xfffff00a10167981 */ /* 0x002f28000c1e1b00 */
[----:B------:R-:W4:Y:S02]  /*0800*/  LDG.E.64 R28, desc[UR10][R14.64+0x10] ;  /* 0x0000100a0e1c7981 */ /* 0x000f24000c1e1b00 */
[----:B----4-:R-:W-:-:S07]  /*0810*/  DFMA R22, -R6, R22, R28 ;  /* 0x000000160616722b */ /* 0x010fce000000011c */
[----:B------:R1:W-:Y:S04]  /*0820*/  STG.E.64 desc[UR10][R14.64+0x10], R22 ;  /* 0x000010160e007986 */ /* 0x0003e8000c101b0a */
[----:B--2---:R-:W2:Y:S04]  /*0830*/  LDG.E.64 R24, desc[UR10][R10.64+-0x8] ;  /* 0xfffff80a0a187981 */ /* 0x004ea8000c1e1b00 */
[----:B------:R-:W2:Y:S02]  /*0840*/  LDG.E.64 R28, desc[UR10][R12.64+0x18] ;  /* 0x0000180a0c1c7981 */ /* 0x000ea4000c1e1b00 */
[----:B--2---:R-:W-:-:S07]  /*0850*/  DFMA R24, -R6, R24, R28 ;  /* 0x000000180618722b */ /* 0x004fce000000011c */
[----:B------:R2:W-:Y:S04]  /*0860*/  STG.E.64 desc[UR10][R12.64+0x18], R24 ;  /* 0x000018180c007986 */ /* 0x0005e8000c101b0a */
[----:B---3--:R-:W3:Y:S04]  /*0870*/  LDG.E.64 R26, desc[UR10][R16.64+-0x8] ;  /* 0xfffff80a101a7981 */ /* 0x008ee8000c1e1b00 */
        /* <DEDUP_REMOVED lines=23> */
[----:B-1----:R-:W2:Y:S04]  /*09f0*/  LDG.E.64 R22, desc[UR10][R16.64+0x10] ;  /* 0x0000100a10167981 */ /* 0x002ea8000c1e1b00 */
[----:B------:R-:W2:Y:S02]  /*0a00*/  LDG.E.64 R28, desc[UR10][R14.64+0x30] ;  /* 0x0000300a0e1c7981 */ /* 0x000ea4000c1e1b00 */
[----:B--2---:R-:W-:-:S07]  /*0a10*/  DFMA R22, -R6, R22, R28 ;  /* 0x000000160616722b */ /* 0x004fce000000011c */
[----:B------:R4:W-:Y:S04]  /*0a20*/  STG.E.64 desc[UR10][R14.64+0x30], R22 ;  /* 0x000030160e007986 */ /* 0x0009e8000c101b0a */
[----:B------:R-:W2:Y:S04]  /*0a30*/  LDG.E.64 R24, desc[UR10][R10.64+0x18] ;  /* 0x0000180a0a187981 */ /* 0x000ea8000c1e1b00 */
[----:B------:R-:W2:Y:S02]  /*0a40*/  LDG.E.64 R28, desc[UR10][R12.64+0x38] ;  /* 0x0000380a0c1c7981 */ /* 0x000ea4000c1e1b00 */
[----:B--2---:R-:W-:-:S07]  /*0a50*/  DFMA R24, -R6, R24, R28 ;  /* 0x000000180618722b */ /* 0x004fce000000011c */
[----:B------:R4:W-:Y:S04]  /*0a60*/  STG.E.64 desc[UR10][R12.64+0x38], R24 ;  /* 0x000038180c007986 */ /* 0x0009e8000c101b0a */
[----:B---3--:R-:W2:Y:S04]  /*0a70*/  LDG.E.64 R26, desc[UR10][R16.64+0x18] ;  /* 0x0000180a101a7981 */ /* 0x008ea8000c1e1b00 */
[----:B------:R-:W2:Y:S01]  /*0a80*/  LDG.E.64 R28, desc[UR10][R14.64+0x38] ;  /* 0x0000380a0e1c7981 */ /* 0x000ea2000c1e1b00 */
[----:B------:R-:W-:Y:S02]  /*0a90*/  UIADD3 UR12, UP0, UPT, UR12, 0x40, URZ ;  /* 0x000000400c0c7890 */ /* 0x000fe4000ff1e0ff */
[----:B------:R-:W-:-:S02]  /*0aa0*/  UIADD3 UR9, UPT, UPT, UR9, 0x8, URZ ;  /* 0x0000000809097890 */ /* 0x000fc4000fffe0ff */
[----:B------:R-:W-:Y:S02]  /*0ab0*/  UIADD3.X UR6, UPT, UPT, URZ, UR6, URZ, UP0, !UPT ;  /* 0x00000006ff067290 */ /* 0x000fe400087fe4ff */
[----:B------:R-:W-:Y:S01]  /*0ac0*/  UISETP.NE.AND UP0, UPT, UR9, URZ, UPT ;  /* 0x000000ff0900728c */ /* 0x000fe2000bf05270 */
[----:B------:R-:W-:Y:S01]  /*0ad0*/  VIADD R19, R19, 0x8 ;  /* 0x0000000813137836 */ /* 0x000fe20000000000 */
[----:B--2---:R-:W-:-:S07]  /*0ae0*/  DFMA R26, -R6, R26, R28 ;  /* 0x0000001a061a722b */ /* 0x004fce000000011c */
[----:B------:R4:W-:Y:S01]  /*0af0*/  STG.E.64 desc[UR10][R14.64+0x38], R26 ;  /* 0x0000381a0e007986 */ /* 0x0009e2000c101b0a */
[----:B------:R-:W-:Y:S05]  /*0b00*/  BRA.U UP0, `(.L_x_7) ;  /* 0xfffffff900bc7547 */ /* 0x000fea000b83ffff */
.L_x_6:
[----:B------:R-:W-:Y:S05]  /*0b10*/  @!P0 BRA `(.L_x_5) ;  /* 0x0000000400ac8947 */ /* 0x000fea0003800000 */
[----:B------:R-:W-:Y:S01]  /*0b20*/  IADD3 R10, PT, PT, R4, -0x1, RZ ;  /* 0xffffffff040a7810 */ /* 0x000fe20007ffe0ff */
[----:B------:R-:W-:-:S03]  /*0b30*/  ULOP3.LUT UP0, UR6, UR5, 0x3, URZ, 0xc0, !UPT ;  /* 0x0000000305067892 */ /* 0x000fc6000f80c0ff */
[----:B------:R-:W-:-:S13]  /*0b40*/  ISETP.GE.U32.AND P0, PT, R10, 0x3, PT ;  /* 0x000000030a00780c */ /* 0x000fda0003f06070 */
[----:B------:R-:W-:Y:S05]  /*0b50*/  @!P0 BRA `(.L_x_8) ;  /* 0x0000000000c48947 */ /* 0x000fea0003800000 */
[--C-:B----4-:R-:W-:Y:S01]  /*0b60*/  IMAD.IADD R21, R5, 0x1, R0.reuse ;  /* 0x0000000105157824 */ /* 0x110fe200078e0200 */
[----:B------:R-:W0:Y:S01]  /*0b70*/  LDC.64 R12, c[0x0][0x388] ;  /* 0x0000e200ff0c7b82 */ /* 0x000e220000000a00 */
[----:B------:R-:W-:Y:S01]  /*0b80*/  IMAD.IADD R19, R3, 0x1, R0 ;  /* 0x0000000103137824 */ /* 0x000fe200078e0200 */
[----:B------:R-:W1:Y:S01]  /*0b90*/  LDCU.128 UR12, c[0x0][0x380] ;  /* 0x00007000ff0c77ac */ /* 0x000e620008000c00 */
[----:B------:R-:W-:-:S04]  /*0ba0*/  IMAD.WIDE.U32 R14, R21, 0x8, R8 ;  /* 0x00000008150e7825 */ /* 0x000fc800078e0008 */
[----:B------:R-:W-:Y:S02]  /*0bb0*/  IMAD.WIDE R10, R19, 0x8, R8 ;  /* 0x00000008130a7825 */ /* 0x000fe400078e0208 */
[----:B------:R-:W2:Y:S04]  /*0bc0*/  LDG.E.64 R14, desc[UR10][R14.64] ;  /* 0x0000000a0e0e7981 */ /* 0x000ea8000c1e1b00 */
[----:B------:R-:W2:Y:S01]  /*0bd0*/  LDG.E.64 R16, desc[UR10][R10.64] ;  /* 0x0000000a0a107981 */ /* 0x000ea2000c1e1b00 */
[----:B0-----:R-:W-:-:S04]  /*0be0*/  IMAD.WIDE.U32 R20, R21, 0x8, R12 ;  /* 0x0000000815147825 */ /* 0x001fc800078e000c */
[----:B------:R-:W-:Y:S01]  /*0bf0*/  IMAD.WIDE R12, R19, 0x8, R12 ;  /* 0x00000008130c7825 */ /* 0x000fe200078e020c */
[----:B--2--5:R-:W-:-:S07]  /*0c00*/  DFMA R22, -R6, R14, R16 ;  /* 0x0000000e0616722b */ /* 0x024fce0000000110 */
[----:B------:R0:W-:Y:S04]  /*0c10*/  STG.E.64 desc[UR10][R10.64], R22 ;  /* 0x000000160a007986 */ /* 0x0001e8000c101b0a */
[----:B------:R-:W2:Y:S04]  /*0c20*/  LDG.E.64 R20, desc[UR10][R20.64] ;  /* 0x0000000a14147981 */ /* 0x000ea8000c1e1b00 */
[----:B------:R-:W2:Y:S01]  /*0c30*/  LDG.E.64 R18, desc[UR10][R12.64] ;  /* 0x0000000a0c127981 */ /* 0x000ea2000c1e1b00 */
[----:B------:R-:W-:-:S05]  /*0c40*/  IADD3 R17, P0, PT, R5, R0, RZ ;  /* 0x0000000005117210 */ /* 0x000fca0007f1e0ff */
[----:B------:R-:W-:Y:S02]  /*0c50*/  IMAD.X R14, RZ, RZ, RZ, P0 ;  /* 0x000000ffff0e7224 */ /* 0x000fe400000e06ff */
[----:B------:R-:W-:-:S03]  /*0c60*/  IMAD.SHL.U32 R16, R17, 0x8, RZ ;  /* 0x0000000811107824 */ /* 0x000fc600078e00ff */
[----:B------:R-:W-:Y:S02]  /*0c70*/  SHF.L.U64.HI R17, R17, 0x3, R14 ;  /* 0x0000000311117819 */ /* 0x000fe4000001020e */
[----:B-1----:R-:W-:-:S04]  /*0c80*/  IADD3 R14, P0, PT, R16, UR12, RZ ;  /* 0x0000000c100e7c10 */ /* 0x002fc8000ff1e0ff */
[----:B------:R-:W-:Y:S01]  /*0c90*/  IADD3.X R15, PT, PT, R17, UR13, RZ, P0, !PT ;  /* 0x0000000d110f7c10 */ /* 0x000fe200087fe4ff */
[----:B--2---:R-:W-:-:S07]  /*0ca0*/  DFMA R24, -R6, R20, R18 ;  /* 0x000000140618722b */ /* 0x004fce0000000112 */
[----:B------:R1:W-:Y:S04]  /*0cb0*/  STG.E.64 desc[UR10][R12.64], R24 ;  /* 0x000000180c007986 */ /* 0x0003e8000c101b0a */
[----:B------:R-:W2:Y:S04]  /*0cc0*/  LDG.E.64 R18, desc[UR10][R10.64+0x8] ;  /* 0x0000080a0a127981 */ /* 0x000ea8000c1e1b00 */
[----:B------:R-:W2:Y:S01]  /*0cd0*/  LDG.E.64 R20, desc[UR10][R14.64+0x8] ;  /* 0x0000080a0e147981 */ /* 0x000ea2000c1e1b00 */
[----:B------:R-:W-:-:S04]  /*0ce0*/  IADD3 R16, P0, PT, R16, UR14, RZ ;  /* 0x0000000e10107c10 */ /* 0x000fc8000ff1e0ff */
[----:B------:R-:W-:Y:S01]  /*0cf0*/  IADD3.X R17, PT, PT, R17, UR15, RZ, P0, !PT ;  /* 0x0000000f11117c10 */ /* 0x000fe200087fe4ff */
[----:B--2---:R-:W-:-:S07]  /*0d00*/  DFMA R18, -R6, R20, R18 ;  /* 0x000000140612722b */ /* 0x004fce0000000112 */
[----:B------:R2:W-:Y:S04]  /*0d10*/  STG.E.64 desc[UR10][R10.64+0x8], R18 ;  /* 0x000008120a007986 */ /* 0x0005e8000c101b0a */
[----:B------:R-:W3:Y:S04]  /*0d20*/  LDG.E.64 R20, desc[UR10][R16.64+0x8] ;  /* 0x0000080a10147981 */ /* 0x000ee8000c1e1b00 */
[----:B0-----:R-:W3:Y:S02]  /*0d30*/  LDG.E.64 R22, desc[UR10][R12.64+0x8] ;  /* 0x0000080a0c167981 */ /* 0x001ee4000c1e1b00 */
[----:B---3--:R-:W-:-:S07]  /*0d40*/  DFMA R20, -R6, R20, R22 ;  /* 0x000000140614722b */ /* 0x008fce0000000116 */
[----:B------:R0:W-:Y:S04]  /*0d50*/  STG.E.64 desc[UR10][R12.64+0x8], R20 ;  /* 0x000008140c007986 */ /* 0x0001e8000c101b0a */
[----:B------:R-:W3:Y:S04]  /*0d60*/  LDG.E.64 R22, desc[UR10][R14.64+0x10] ;  /* 0x0000100a0e167981 */ /* 0x000ee8000c1e1b00 */
[----:B-1----:R-:W3:Y:S02]  /*0d70*/  LDG.E.64 R24, desc[UR10][R10.64+0x10] ;  /* 0x0000100a0a187981 */ /* 0x002ee4000c1e1b00 */
[----:B---3--:R-:W-:-:S07]  /*0d80*/  DFMA R22, -R6, R22, R24 ;  /* 0x000000160616722b */ /* 0x008fce0000000118 */
[----:B------:R1:W-:Y:S04]  /*0d90*/  STG.E.64 desc[UR10][R10.64+0x10], R22 ;  /* 0x000010160a007986 */ /* 0x0003e8000c101b0a */
[----:B------:R-:W3:Y:S04]  /*0da0*/  LDG.E.64 R24, desc[UR10][R16.64+0x10] ;  /* 0x0000100a10187981 */ /* 0x000ee8000c1e1b00 */
[----:B------:R-:W3:Y:S02]  /*0db0*/  LDG.E.64 R26, desc[UR10][R12.64+0x10] ;  /* 0x0000100a0c1a7981 */ /* 0x000ee4000c1e1b00 */
[----:B---3--:R-:W-:-:S07]  /*0dc0*/  DFMA R24, -R6, R24, R26 ;  /* 0x000000180618722b */ /* 0x008fce000000011a */
[----:B------:R1:W-:Y:S04]  /*0dd0*/  STG.E.64 desc[UR10][R12.64+0x10], R24 ;  /* 0x000010180c007986 */ /* 0x0003e8000c101b0a */
[----:B--2---:R-:W2:Y:S04]  /*0de0*/  LDG.E.64 R18, desc[UR10][R14.64+0x18] ;  /* 0x0000180a0e127981 */ /* 0x004ea8000c1e1b00 */
[----:B------:R-:W2:Y:S02]  /*0df0*/  LDG.E.64 R26, desc[UR10][R10.64+0x18] ;  /* 0x0000180a0a1a7981 */ /* 0x000ea4000c1e1b00 */
[----:B--2---:R-:W-:-:S07]  /*0e00*/  DFMA R18, -R6, R18, R26 ;  /* 0x000000120612722b */ /* 0x004fce000000011a */
[----:B------:R1:W-:Y:S04]  /*0e10*/  STG.E.64 desc[UR10][R10.64+0x18], R18 ;  /* 0x000018120a007986 */ /* 0x0003e8000c101b0a */
[----:B0-----:R-:W2:Y:S04]  /*0e20*/  LDG.E.64 R20, desc[UR10][R16.64+0x18] ;  /* 0x0000180a10147981 */ /* 0x001ea8000c1e1b00 */
[----:B------:R-:W2:Y:S01]  /*0e30*/  LDG.E.64 R26, desc[UR10][R12.64+0x18] ;  /* 0x0000180a0c1a7981 */ /* 0x000ea2000c1e1b00 */
[----:B------:R-:W-:Y:S01]  /*0e40*/  IADD3 R0, PT, PT, R0, 0x4, RZ ;  /* 0x0000000400007810 */ /* 0x000fe20007ffe0ff */
[----:B--2---:R-:W-:-:S07]  /*0e50*/  DFMA R20, -R6, R20, R26 ;  /* 0x000000140614722b */ /* 0x004fce000000011a */
[----:B------:R1:W-:Y:S04]  /*0e60*/  STG.E.64 desc[UR10][R12.64+0x18], R20 ;  /* 0x000018140c007986 */ /* 0x0003e8000c101b0a */
.L_x_8:
[----:B------:R-:W-:Y:S05]  /*0e70*/  BRA.U !UP0, `(.L_x_5) ;  /* 0x0000000108d47547 */ /* 0x000fea000b800000 */
[----:B------:R-:W-:Y:S02]  /*0e80*/  UISETP.NE.AND UP0, UPT, UR6, 0x1, UPT ;  /* 0x000000010600788c */ /* 0x000fe4000bf05270 */
[----:B------:R-:W-:-:S04]  /*0e90*/  ULOP3.LUT UR5, UR5, 0x1, URZ, 0xc0, !UPT ;  /* 0x0000000105057892 */ /* 0x000fc8000f8ec0ff */
[----:B------:R-:W-:-:S03]  /*0ea0*/  UISETP.NE.U32.AND UP1, UPT, UR5, 0x1, UPT ;  /* 0x000000010500788c */ /* 0x000fc6000bf25070 */
[----:B------:R-:W-:Y:S08]  /*0eb0*/  BRA.U !UP0, `(.L_x_9) ;  /* 0x0000000108847547 */ /* 0x000ff0000b800000 */
[--C-:B-1--4-:R-:W-:Y:S01]  /*0ec0*/  IMAD.IADD R25, R5, 0x1, R0.reuse ;  /* 0x0000000105197824 */ /* 0x112fe200078e0200 */
        /* <DEDUP_REMOVED lines=21> */
[----:B------:R-:W3:Y:S04]  /*1020*/  LDG.E.64 R20, desc[UR10][R20.64+0x8] ;  /* 0x0000080a14147981 */ /* 0x000ee8000c1e1b00 */
[----:B------:R-:W3:Y:S01]  /*1030*/  LDG.E.64 R18, desc[UR10][R10.64+0x8] ;  /* 0x0000080a0a127981 */ /* 0x000ee2000c1e1b00 */
[----:B------:R-:W-:-:S04]  /*1040*/  IADD3 R24, P0, PT, R26, UR14, RZ ;  /* 0x0000000e1a187c10 */ /* 0x000fc8000ff1e0ff */
[----:B------:R-:W-:Y:S01]  /*1050*/  IADD3.X R25, PT, PT, R14, UR15, RZ, P0, !PT ;  /* 0x0000000f0e197c10 */ /* 0x000fe200087fe4ff */
[----:B---3--:R-:W-:-:S07]  /*1060*/  DFMA R18, -R6, R20, R18 ;  /* 0x000000140612722b */ /* 0x008fce0000000112 */
[----:B------:R2:W-:Y:S04]  /*1070*/  STG.E.64 desc[UR10][R10.64+0x8], R18 ;  /* 0x000008120a007986 */ /* 0x0005e8000c101b0a */
[----:B------:R-:W3:Y:S04]  /*1080*/  LDG.E.64 R14, desc[UR10][R24.64+0x8] ;  /* 0x0000080a180e7981 */ /* 0x000ee8000c1e1b00 */
[----:B0-----:R-:W3:Y:S01]  /*1090*/  LDG.E.64 R22, desc[UR10][R12.64+0x8] ;  /* 0x0000080a0c167981 */ /* 0x001ee2000c1e1b00 */
[----:B------:R-:W-:Y:S01]  /*10a0*/  IADD3 R0, PT, PT, R0, 0x2, RZ ;  /* 0x0000000200007810 */ /* 0x000fe20007ffe0ff */
[----:B---3--:R-:W-:-:S07]  /*10b0*/  DFMA R14, -R6, R14, R22 ;  /* 0x0000000e060e722b */ /* 0x008fce0000000116 */
[----:B------:R2:W-:Y:S04]  /*10c0*/  STG.E.64 desc[UR10][R12.64+0x8], R14 ;  /* 0x0000080e0c007986 */ /* 0x0005e8000c101b0a */
.L_x_9:
[----:B------:R-:W-:Y:S05]  /*10d0*/  BRA.U UP1, `(.L_x_5) ;  /* 0x00000001013c7547 */ /* 0x000fea000b800000 */
[--C-:B------:R-:W-:Y:S01]  /*10e0*/  IMAD.IADD R5, R5, 0x1, R0.reuse ;  /* 0x0000000105057824 */ /* 0x100fe200078e0200 */
[----:B--2---:R-:W0:Y:S01]  /*10f0*/  LDC.64 R16, c[0x0][0x388] ;  /* 0x0000e200ff107b82 */ /* 0x004e220000000a00 */
[----:B-1----:R-:W-:Y:S02]  /*1100*/  IMAD.IADD R19, R3, 0x1, R0 ;  /* 0x0000000103137824 */ /* 0x002fe400078e0200 */
[----:B------:R-:W-:-:S04]  /*1110*/  IMAD.WIDE.U32 R10, R5, 0x8, R8 ;  /* 0x00000008050a7825 */ /* 0x000fc800078e0008 */
[----:B------:R-:W-:Y:S02]  /*1120*/  IMAD.WIDE R8, R19, 0x8, R8 ;  /* 0x0000000813087825 */ /* 0x000fe400078e0208 */
[----:B------:R-:W2:Y:S04]  /*1130*/  LDG.E.64 R10, desc[UR10][R10.64] ;  /* 0x0000000a0a0a7981 */ /* 0x000ea8000c1e1b00 */
[----:B----4-:R-:W2:Y:S01]  /*1140*/  LDG.E.64 R12, desc[UR10][R8.64] ;  /* 0x0000000a080c7981 */ /* 0x010ea2000c1e1b00 */
[----:B0-----:R-:W-:-:S04]  /*1150*/  IMAD.WIDE.U32 R14, R5, 0x8, R16 ;  /* 0x00000008050e7825 */ /* 0x001fc800078e0010 */
[----:B------:R-:W-:Y:S01]  /*1160*/  IMAD.WIDE R16, R19, 0x8, R16 ;  /* 0x0000000813107825 */ /* 0x000fe200078e0210 */
[----:B--2--5:R-:W-:-:S07]  /*1170*/  DFMA R12, -R6, R10, R12 ;  /* 0x0000000a060c722b */ /* 0x024fce000000010c */
[----:B------:R3:W-:Y:S04]  /*1180*/  STG.E.64 desc[UR10][R8.64], R12 ;  /* 0x0000000c08007986 */ /* 0x0007e8000c101b0a */
[----:B------:R-:W2:Y:S04]  /*1190*/  LDG.E.64 R14, desc[UR10][R14.64] ;  /* 0x0000000a0e0e7981 */ /* 0x000ea8000c1e1b00 */
[----:B------:R-:W2:Y:S02]  /*11a0*/  LDG.E.64 R18, desc[UR10][R16.64] ;  /* 0x0000000a10127981 */ /* 0x000ea4000c1e1b00 */
[----:B--2---:R-:W-:-:S07]  /*11b0*/  DFMA R18, -R6, R14, R18 ;  /* 0x0000000e0612722b */ /* 0x004fce0000000112 */
[----:B------:R3:W-:Y:S04]  /*11c0*/  STG.E.64 desc[UR10][R16.64], R18 ;  /* 0x0000001210007986 */ /* 0x0007e8000c101b0a */
.L_x_5:
[----:B------:R-:W-:Y:S05]  /*11d0*/  BSYNC.RECONVERGENT B0 ;  /* 0x0000000000007941 */ /* 0x000fea0003800200 */
.L_x_4:
[----:B------:R-:W0:Y:S01]  /*11e0*/  LDCU UR5, c[0x0][0x390] ;  /* 0x00007200ff0577ac */ /* 0x000e220008000800 */
[----:B------:R-:W-:-:S04]  /*11f0*/  UIADD3 UR4, UPT, UPT, UR4, 0x1, URZ ;  /* 0x0000000104047890 */ /* 0x000fc8000fffe0ff */
[----:B0-----:R-:W-:Y:S01]  /*1200*/  UISETP.NE.AND UP0, UPT, UR4, UR5, UPT ;  /* 0x000000050400728c */ /* 0x001fe2000bf05270 */
[----:B------:R-:W-:Y:S08]  /*1210*/  BAR.SYNC.DEFER_BLOCKING 0x0 ;  /* 0x0000000000007b1d */ /* 0x000ff00000010000 */
[----:B------:R-:W-:Y:S05]  /*1220*/  BRA.U UP0, `(.L_x_10) ;  /* 0xffffffed00a87547 */ /* 0x000fea000b83ffff */
[----:B------:R-:W-:Y:S05]  /*1230*/  EXIT ;  /* 0x000000000000794d */ /* 0x000fea0003800000 */
        .weak           $__internal_0_$__cuda_sm20_div_rn_f64_full
        .type           $__internal_0_$__cuda_sm20_div_rn_f64_full,@function
        .size           $__internal_0_$__cuda_sm20_div_rn_f64_full,(.L_x_30 - $__internal_0_$__cuda_sm20_div_rn_f64_full)
$__internal_0_$__cuda_sm20_div_rn_f64_full:
[C---:B------:R-:W-:Y:S01]  /*1240*/  FSETP.GEU.AND P0, PT, |R15|.reuse, 1.469367938527859385e-39, PT ;  /* 0x001000000f00780b */ /* 0x040fe20003f0e200 */
[----:B------:R-:W-:Y:S01]  /*1250*/  IMAD.MOV.U32 R18, RZ, RZ, 0x1 ;  /* 0x00000001ff127424 */ /* 0x000fe200078e00ff */
[----:B------:R-:W-:Y:S01]  /*1260*/  LOP3.LUT R12, R15, 0x800fffff, RZ, 0xc0, !PT ;  /* 0x800fffff0f0c7812 */ /* 0x000fe200078ec0ff */
[----:B------:R-:W-:Y:S01]  /*1270*/  BSSY.RECONVERGENT B1, `(.L_x_11) ;  /* 0x0000054000017945 */ /* 0x000fe20003800200 */
[C---:B------:R-:W-:Y:S02]  /*1280*/  FSETP.GEU.AND P2, PT, |R17|.reuse, 1.469367938527859385e-39, PT ;  /* 0x001000001100780b */ /* 0x040fe40003f4e200 */
[----:B------:R-:W-:Y:S01]  /*1290*/  LOP3.LUT R13, R12, 0x3ff00000, RZ, 0xfc, !PT ;  /* 0x3ff000000c0d7812 */ /* 0x000fe200078efcff */
[----:B------:R-:W-:Y:S01]  /*12a0*/  IMAD.MOV.U32 R12, RZ, RZ, R14 ;  /* 0x000000ffff0c7224 */ /* 0x000fe200078e000e */
[----:B------:R-:W-:Y:S02]  /*12b0*/  LOP3.LUT R26, R17, 0x7ff00000, RZ, 0xc0, !PT ;  /* 0x7ff00000111a7812 */ /* 0x000fe400078ec0ff */
[----:B------:R-:W-:-:S02]  /*12c0*/  MOV R27, 0x1ca00000 ;  /* 0x1ca00000001b7802 */ /* 0x000fc40000000f00 */
[----:B------:R-:W-:Y:S01]  /*12d0*/  LOP3.LUT R29, R15, 0x7ff00000, RZ, 0xc0, !PT ;  /* 0x7ff000000f1d7812 */ /* 0x000fe200078ec0ff */
[----:B------:R-:W-:-:S03]  /*12e0*/  @!P0 DMUL R12, R14, 8.98846567431157953865e+307 ;  /* 0x7fe000000e0c8828 */ /* 0x000fc60000000000 */
[C---:B------:R-:W-:Y:S02]  /*12f0*/  ISETP.GE.U32.AND P1, PT, R26.reuse, R29, PT ;  /* 0x0000001d1a00720c */ /* 0x040fe40003f26070 */
[----:B------:R-:W-:Y:S01]  /*1300*/  @!P2 LOP3.LUT R21, R15, 0x7ff00000, RZ, 0xc0, !PT ;  /* 0x7ff000000f15a812 */ /* 0x000fe200078ec0ff */
[----:B------:R-:W0:Y:S03]  /*1310*/  MUFU.RCP64H R19, R13 ;  /* 0x0000000d00137308 */ /* 0x000e260000001800 */
[----:B------:R-:W-:Y:S02]  /*1320*/  @!P2 ISETP.GE.U32.AND P3, PT, R26, R21, PT ;  /* 0x000000151a00a20c */ /* 0x000fe40003f66070 */
[----:B------:R-:W-:Y:S02]  /*1330*/  @!P0 LOP3.LUT R29, R13, 0x7ff00000, RZ, 0xc0, !PT ;  /* 0x7ff000000d1d8812 */ /* 0x000fe400078ec0ff */
[----:B------:R-:W-:-:S04]  /*1340*/  @!P2 SEL R21, R27, 0x63400000, !P3 ;  /* 0x634000001b15a807 */ /* 0x000fc80005800000 */
[----:B------:R-:W-:-:S04]  /*1350*/  @!P2 LOP3.LUT R24, R21, 0x80000000, R17, 0xf8, !PT ;  /* 0x800000001518a812 */ /* 0x000fc800078ef811 */
[----:B------:R-:W-:Y:S01]  /*1360*/  @!P2 LOP3.LUT R25, R24, 0x100000, RZ, 0xfc, !PT ;  /* 0x001000001819a812 */ /* 0x000fe200078efcff */
[----:B------:R-:W-:Y:S01]  /*1370*/  @!P2 IMAD.MOV.U32 R24, RZ, RZ, RZ ;  /* 0x000000ffff18a224 */ /* 0x000fe200078e00ff */
[----:B0-----:R-:W-:-:S08]  /*1380*/  DFMA R22, R18, -R12, 1 ;  /* 0x3ff000001216742b */ /* 0x001fd0000000080c */
[----:B------:R-:W-:-:S08]  /*1390*/  DFMA R22, R22, R22, R22 ;  /* 0x000000161616722b */ /* 0x000fd00000000016 */
[----:B------:R-:W-:Y:S01]  /*13a0*/  DFMA R22, R18, R22, R18 ;  /* 0x000000161216722b */ /* 0x000fe20000000012 */
[----:B------:R-:W-:Y:S01]  /*13b0*/  SEL R19, R27, 0x63400000, !P1 ;  /* 0x634000001b137807 */ /* 0x000fe20004800000 */
[----:B------:R-:W-:-:S03]  /*13c0*/  IMAD.MOV.U32 R18, RZ, RZ, R16 ;  /* 0x000000ffff127224 */ /* 0x000fc600078e0010 */
[----:B------:R-:W-:-:S03]  /*13d0*/  LOP3.LUT R19, R19, 0x800fffff, R17, 0xf8, !PT ;  /* 0x800fffff13137812 */ /* 0x000fc600078ef811 */
[----:B------:R-:W-:-:S03]  /*13e0*/  DFMA R20, R22, -R12, 1 ;  /* 0x3ff000001614742b */ /* 0x000fc6000000080c */
[----:B------:R-:W-:-:S05]  /*13f0*/  @!P2 DFMA R18, R18, 2, -R24 ;  /* 0x400000001212a82b */ /* 0x000fca0000000818 */
[----:B------:R-:W-:-:S08]  /*1400*/  DFMA R20, R22, R20, R22 ;  /* 0x000000141614722b */ /* 0x000fd00000000016 */
[----:B------:R-:W-:-:S08]  /*1410*/  DMUL R22, R20, R18 ;  /* 0x0000001214167228 */ /* 0x000fd00000000000 */
[----:B------:R-:W-:-:S08]  /*1420*/  DFMA R24, R22, -R12, R18 ;  /* 0x8000000c1618722b */ /* 0x000fd00000000012 */
[----:B------:R-:W-:Y:S01]  /*1430*/  DFMA R24, R20, R24, R22 ;  /* 0x000000181418722b */ /* 0x000fe20000000016 */
[----:B------:R-:W-:Y:S01]  /*1440*/  IMAD.MOV.U32 R22, RZ, RZ, R26 ;  /* 0x000000ffff167224 */ /* 0x000fe200078e001a */
[----:B------:R-:W-:-:S05]  /*1450*/  @!P2 LOP3.LUT R22, R19, 0x7ff00000, RZ, 0xc0, !PT ;  /* 0x7ff000001316a812 */ /* 0x000fca00078ec0ff */
[----:B------:R-:W-:-:S05]  /*1460*/  VIADD R20, R22, 0xffffffff ;  /* 0xffffffff16147836 */ /* 0x000fca0000000000 */
[----:B------:R-:W-:Y:S02]  /*1470*/  ISETP.GT.U32.AND P0, PT, R20, 0x7feffffe, PT ;  /* 0x7feffffe1400780c */ /* 0x000fe40003f04070 */
[----:B------:R-:W-:-:S04]  /*1480*/  IADD3 R20, PT, PT, R29, -0x1, RZ ;  /* 0xffffffff1d147810 */ /* 0x000fc80007ffe0ff */
[----:B------:R-:W-:-:S13]  /*1490*/  ISETP.GT.U32.OR P0, PT, R20, 0x7feffffe, P0 ;  /* 0x7feffffe1400780c */ /* 0x000fda0000704470 */
[----:B------:R-:W-:Y:S05]  /*14a0*/  @P0 BRA `(.L_x_12) ;  /* 0x00000000006c0947 */ /* 0x000fea0003800000 */
[----:B------:R-:W-:-:S04]  /*14b0*/  LOP3.LUT R17, R15, 0x7ff00000, RZ, 0xc0, !PT ;  /* 0x7ff000000f117812 */ /* 0x000fc800078ec0ff */
[CC--:B------:R-:W-:Y:S02]  /*14c0*/  VIADDMNMX R16, R26.reuse, -R17.reuse, 0xb9600000, !PT ;  /* 0xb96000001a107446 */ /* 0x0c0fe40007800911 */
[----:B------:R-:W-:Y:S02]  /*14d0*/  ISETP.GE.U32.AND P0, PT, R26, R17, PT ;  /* 0x000000111a00720c */ /* 0x000fe40003f06070 */
[----:B------:R-:W-:Y:S02]  /*14e0*/  VIMNMX R16, PT, PT, R16, 0x46a00000, PT ;  /* 0x46a0000010107848 */ /* 0x000fe40003fe0100 */
[----:B------:R-:W-:-:S05]  /*14f0*/  SEL R27, R27, 0x63400000, !P0 ;  /* 0x634000001b1b7807 */ /* 0x000fca0004000000 */
[----:B------:R-:W-:Y:S02]  /*1500*/  IMAD.IADD R22, R16, 0x1, -R27 ;  /* 0x0000000110167824 */ /* 0x000fe400078e0a1b */
[----:B------:R-:W-:Y:S02]  /*1510*/  IMAD.MOV.U32 R16, RZ, RZ, RZ ;  /* 0x000000ffff107224 */ /* 0x000fe400078e00ff */
[----:B------:R-:W-:-:S06]  /*1520*/  VIADD R17, R22, 0x7fe00000 ;  /* 0x7fe0000016117836 */ /* 0x000fcc0000000000 */
[----:B------:R-:W-:-:S10]  /*1530*/  DMUL R20, R24, R16 ;  /* 0x0000001018147228 */ /* 0x000fd40000000000 */
[----:B------:R-:W-:-:S13]  /*1540*/  FSETP.GTU.AND P0, PT, |R21|, 1.469367938527859385e-39, PT ;  /* 0x001000001500780b */ /* 0x000fda0003f0c200 */
[----:B------:R-:W-:Y:S05]  /*1550*/  @P0 BRA `(.L_x_13) ;  /* 0x0000000000940947 */ /* 0x000fea0003800000 */
[----:B------:R-:W-:Y:S01]  /*1560*/  DFMA R12, R24, -R12, R18 ;  /* 0x8000000c180c722b */ /* 0x000fe20000000012 */
[----:B------:R-:W-:-:S09]  /*1570*/  IMAD.MOV.U32 R16, RZ, RZ, RZ ;  /* 0x000000ffff107224 */ /* 0x000fd200078e00ff */
[C---:B------:R-:W-:Y:S02]  /*1580*/  FSETP.NEU.AND P0, PT, R13.reuse, RZ, PT ;  /* 0x000000ff0d00720b */ /* 0x040fe40003f0d000 */
[----:B------:R-:W-:-:S04]  /*1590*/  LOP3.LUT R15, R13, 0x80000000, R15, 0x48, !PT ;  /* 0x800000000d0f7812 */ /* 0x000fc800078e480f */
[----:B------:R-:W-:-:S07]  /*15a0*/  LOP3.LUT R17, R15, R17, RZ, 0xfc, !PT ;  /* 0x000000110f117212 */ /* 0x000fce00078efcff */
[----:B------:R-:W-:Y:S05]  /*15b0*/  @!P0 BRA `(.L_x_13) ;  /* 0x00000000007c8947 */ /* 0x000fea0003800000 */
[----:B------:R-:W-:Y:S01]  /*15c0*/  IADD3 R13, PT, PT, -R22, RZ, RZ ;  /* 0x000000ff160d7210 */ /* 0x000fe20007ffe1ff */
[----:B------:R-:W-:Y:S01]  /*15d0*/  IMAD.MOV.U32 R12, RZ, RZ, RZ ;  /* 0x000000ffff0c7224 */ /* 0x000fe200078e00ff */
[----:B------:R-:W-:-:S05]  /*15e0*/  DMUL.RP R16, R24, R16 ;  /* 0x0000001018107228 */ /* 0x000fca0000008000 */
[----:B------:R-:W-:-:S05]  /*15f0*/  DFMA R12, R20, -R12, R24 ;  /* 0x8000000c140c722b */ /* 0x000fca0000000018 */
[----:B------:R-:W-:Y:S02]  /*1600*/  LOP3.LUT R15, R17, R15, RZ, 0x3c, !PT ;  /* 0x0000000f110f7212 */ /* 0x000fe400078e3cff */
[----:B------:R-:W-:-:S04]  /*1610*/  IADD3 R12, PT, PT, -R22, -0x43300000, RZ ;  /* 0xbcd00000160c7810 */ /* 0x000fc80007ffe1ff */
[----:B------:R-:W-:-:S04]  /*1620*/  FSETP.NEU.AND P0, PT, |R13|, R12, PT ;  /* 0x0000000c0d00720b */ /* 0x000fc80003f0d200 */
[----:B------:R-:W-:Y:S02]  /*1630*/  FSEL R20, R16, R20, !P0 ;  /* 0x0000001410147208 */ /* 0x000fe40004000000 */
[----:B------:R-:W-:Y:S01]  /*1640*/  FSEL R21, R15, R21, !P0 ;  /* 0x000000150f157208 */ /* 0x000fe20004000000 */
[----:B------:R-:W-:Y:S06]  /*1650*/  BRA `(.L_x_13) ;  /* 0x0000000000547947 */ /* 0x000fec0003800000 */
.L_x_12:
[----:B------:R-:W-:-:S14]  /*1660*/  DSETP.NAN.AND P0, PT, R16, R16, PT ;  /* 0x000000101000722a */ /* 0x000fdc0003f08000 */
[----:B------:R-:W-:Y:S05]  /*1670*/  @P0 BRA `(.L_x_14) ;  /* 0x0000000000440947 */ /* 0x000fea0003800000 */
[----:B------:R-:W-:-:S14]  /*1680*/  DSETP.NAN.AND P0, PT, R14, R14, PT ;  /* 0x0000000e0e00722a */ /* 0x000fdc0003f08000 */
[----:B------:R-:W-:Y:S05]  /*1690*/  @P0 BRA `(.L_x_15) ;  /* 0x0000000000300947 */ /* 0x000fea0003800000 */
[----:B------:R-:W-:Y:S01]  /*16a0*/  ISETP.NE.AND P0, PT, R22, R29, PT ;  /* 0x0000001d1600720c */ /* 0x000fe20003f05270 */
[----:B------:R-:W-:Y:S02]  /*16b0*/  IMAD.MOV.U32 R20, RZ, RZ, 0x0 ;  /* 0x00000000ff147424 */ /* 0x000fe400078e00ff */
[----:B------:R-:W-:-:S10]  /*16c0*/  IMAD.MOV.U32 R21, RZ, RZ, -0x80000 ;  /* 0xfff80000ff157424 */ /* 0x000fd400078e00ff */
[----:B------:R-:W-:Y:S05]  /*16d0*/  @!P0 BRA `(.L_x_13) ;  /* 0x0000000000348947 */ /* 0x000fea0003800000 */
[----:B------:R-:W-:Y:S02]  /*16e0*/  ISETP.NE.AND P0, PT, R22, 0x7ff00000, PT ;  /* 0x7ff000001600780c */ /* 0x000fe40003f05270 */
[----:B------:R-:W-:Y:S02]  /*16f0*/  LOP3.LUT R21, R17, 0x80000000, R15, 0x48, !PT ;  /* 0x8000000011157812 */ /* 0x000fe400078e480f */
[----:B------:R-:W-:-:S13]  /*1700*/  ISETP.EQ.OR P0, PT, R29, RZ, !P0 ;  /* 0x000000ff1d00720c */ /* 0x000fda0004702670 */
[----:B------:R-:W-:Y:S02]  /*1710*/  @P0 LOP3.LUT R12, R21, 0x7ff00000, RZ, 0xfc, !PT ;  /* 0x7ff00000150c0812 */ /* 0x000fe400078efcff */
[----:B------:R-:W-:Y:S01]  /*1720*/  @!P0 MOV R20, RZ ;  /* 0x000000ff00148202 */ /* 0x000fe20000000f00 */
[----:B------:R-:W-:Y:S02]  /*1730*/  @P0 IMAD.MOV.U32 R20, RZ, RZ, RZ ;  /* 0x000000ffff140224 */ /* 0x000fe400078e00ff */
[----:B------:R-:W-:Y:S01]  /*1740*/  @P0 IMAD.MOV.U32 R21, RZ, RZ, R12 ;  /* 0x000000ffff150224 */ /* 0x000fe200078e000c */
[----:B------:R-:W-:Y:S06]  /*1750*/  BRA `(.L_x_13) ;  /* 0x0000000000147947 */ /* 0x000fec0003800000 */
.L_x_15:
[----:B------:R-:W-:Y:S01]  /*1760*/  LOP3.LUT R21, R15, 0x80000, RZ, 0xfc, !PT ;  /* 0x000800000f157812 */ /* 0x000fe200078efcff */
[----:B------:R-:W-:Y:S01]  /*1770*/  IMAD.MOV.U32 R20, RZ, RZ, R14 ;  /* 0x000000ffff147224 */ /* 0x000fe200078e000e */
[----:B------:R-:W-:Y:S06]  /*1780*/  BRA `(.L_x_13) ;  /* 0x0000000000087947 */ /* 0x000fec0003800000 */
.L_x_14:
[----:B------:R-:W-:Y:S02]  /*1790*/  LOP3.LUT R21, R17, 0x80000, RZ, 0xfc, !PT ;  /* 0x0008000011157812 */ /* 0x000fe400078efcff */
[----:B------:R-:W-:-:S07]  /*17a0*/  MOV R20, R16 ;  /* 0x0000001000147202 */ /* 0x000fce0000000f00 */
.L_x_13:
[----:B------:R-:W-:Y:S05]  /*17b0*/  BSYNC.RECONVERGENT B1 ;  /* 0x0000000000017941 */ /* 0x000fea0003800200 */
.L_x_11:
[----:B------:R-:W-:Y:S02]  /*17c0*/  IMAD.MOV.U32 R12, RZ, RZ, R0 ;  /* 0x000000ffff0c7224 */ /* 0x000fe400078e0000 */
[----:B------:R-:W-:-:S04]  /*17d0*/  IMAD.MOV.U32 R13, RZ, RZ, 0x0 ;  /* 0x00000000ff0d7424 */ /* 0x000fc800078e00ff */
[----:B------:R-:W-:Y:S05]  /*17e0*/  RET.REL.NODEC R12 `(_Z24inve_matrix_gauss_jordanPdS_i) ;  /* 0xffffffe80c047950 */ /* 0x000fea0003c3ffff */
.L_x_16:
[----:B------:R-:W-:-:S00]  /*17f0*/  BRA `(.L_x_16) ;  /* 0xfffffffc00fc7947 */ /* 0x000fc0000383ffff */
[----:B------:R-:W-:-:S00]  /*1800*/  NOP ;  /* 0x0000000000007918 */ /* 0x000fc00000000000 */
[----:B------:R-:W-:-:S00]  /*1810*/  NOP ;  /* 0x0000000000007918 */ /* 0x000fc00000000000 */
[----:B------:R-:W-:-:S00]  /*1820*/  NOP ;  /* 0x0000000000007918 */ /* 0x000fc00000000000 */
[----:B------:R-:W-:-:S00]  /*1830*/  NOP ;  /* 0x0000000000007918 */ /* 0x000fc00000000000 */
[----:B------:R-:W-:-:S00]  /*1840*/  NOP ;  /* 0x0000000000007918 */ /* 0x000fc00000000000 */
[----:B------:R-:W-:-:S00]  /*1850*/  NOP ;  /* 0x0000000000007918 */ /* 0x000fc00000000000 */
[----:B------:R-:W-:-:S00]  /*1860*/  NOP ;  /* 0x0000000000007918 */ /* 0x000fc00000000000 */
[----:B------:R-:W-:-:S00]  /*1870*/  NOP ;  /* 0x0000000000007918 */ /* 0x000fc00000000000 */
.L_x_30:


//--------------------- .text._Z21ieee_64bits_gemm_blocPdS_S_i --------------------------
	.section	.text._Z21ieee_64bits_gemm_blocPdS_S_i,"ax",@progbits
	.align	128
        .global         _Z21ieee_64bits_gemm_blocPdS_S_i
        .type           _Z21ieee_64bits_gemm_blocPdS_S_i,@function
        .size           _Z21ieee_64bits_gemm_blocPdS_S_i,(.L_x_32 - _Z21ieee_64bits_gemm_blocPdS_S_i)
        .other          _Z21ieee_64bits_gemm_blocPdS_S_i,@"STO_CUDA_ENTRY STV_DEFAULT"
_Z21ieee_64bits_gemm_blocPdS_S_i:
.text._Z21ieee_64bits_gemm_blocPdS_S_i:
[----:B------:R-:W-:Y:S01]  /*0000*/  LDC R1, c[0x0][0x37c] ;  /* 0x0000df00ff017b82 */ /* 0x000fe20000000800 */
[----:B------:R-:W0:Y:S07]  /*0010*/  S2R R6, SR_TID.X ;  /* 0x0000000000067919 */ /* 0x000e2e0000002100 */
[----:B------:R-:W1:Y:S01]  /*0020*/  LDC R0, c[0x0][0x398] ;  /* 0x0000e600ff007b82 */ /* 0x000e620000000800 */
[----:B------:R-:W2:Y:S01]  /*0030*/  LDCU.64 UR8, c[0x0][0x358] ;  /* 0x00006b00ff0877ac */ /* 0x000ea20008000a00 */
[----:B------:R-:W-:Y:S01]  /*0040*/  CS2R R10, SRZ ;  /* 0x00000000000a7805 */ /* 0x000fe2000001ff00 */
[----:B------:R-:W3:Y:S05]  /*0050*/  S2R R8, SR_TID.Y ;  /* 0x0000000000087919 */ /* 0x000eea0000002200 */
[----:B------:R-:W0:Y:S08]  /*0060*/  LDC R5, c[0x0][0x360] ;  /* 0x0000d800ff057b82 */ /* 0x000e300000000800 */
[----:B------:R-:W0:Y:S08]  /*0070*/  S2UR UR4, SR_CTAID.X ;  /* 0x00000000000479c3 */ /* 0x000e300000002500 */
[----:B------:R-:W3:Y:S01]  /*0080*/  S2UR UR5, SR_CTAID.Y ;  /* 0x00000000000579c3 */ /* 0x000ee20000002600 */
[----:B-1----:R-:W-:-:S07]  /*0090*/  ISETP.GE.AND P0, PT, R0, 0x1, PT ;  /* 0x000000010000780c */ /* 0x002fce0003f06270 */
[----:B------:R-:W3:Y:S08]  /*00a0*/  LDC R3, c[0x0][0x364] ;  /* 0x0000d900ff037b82 */ /* 0x000ef00000000800 */
[----:B------:R-:W1:Y:S01]  /*00b0*/  LDC.64 R20, c[0x0][0x390] ;  /* 0x0000e400ff147b82 */ /* 0x000e620000000a00 */
[----:B0-----:R-:W-:Y:S02]  /*00c0*/  IMAD R5, R5, UR4, R6 ;  /* 0x0000000405057c24 */ /* 0x001fe4000f8e0206 */
[----:B---3--:R-:W-:-:S04]  /*00d0*/  IMAD R3, R3, UR5, R8 ;  /* 0x0000000503037c24 */ /* 0x008fc8000f8e0208 */
[----:B------:R-:W-:-:S04]  /*00e0*/  IMAD R7, R3, R0, R5 ;  /* 0x0000000003077224 */ /* 0x000fc800078e0205 */
[----:B-1----:R-:W-:Y:S01]  /*00f0*/  IMAD.WIDE R20, R7, 0x8, R20 ;  /* 0x0000000807147825 */ /* 0x002fe200078e0214 */
[----:B--2---:R-:W-:Y:S06]  /*0100*/  @!P0 BRA `(.L_x_17) ;  /* 0x0000000400b08947 */ /* 0x004fec0003800000 */
[----:B------:R-:W0:Y:S01]  /*0110*/  S2UR UR6, SR_CgaCtaId ;  /* 0x00000000000679c3 */ /* 0x000e220000008800 */
[----:B------:R-:W-:Y:S01]  /*0120*/  UMOV UR4, 0x400 ;  /* 0x0000040000047882 */ /* 0x000fe20000000000 */
[-C--:B------:R-:W-:Y:S01]  /*0130*/  IMAD R2, R3, R0.reuse, R6 ;  /* 0x0000000003027224 */ /* 0x080fe200078e0206 */
[----:B------:R-:W-:Y:S01]  /*0140*/  UIADD3 UR5, UPT, UPT, UR4, 0x2000, URZ ;  /* 0x0000200004057890 */ /* 0x000fe2000fffe0ff */
[----:B------:R-:W-:Y:S01]  /*0150*/  IMAD R5, R8, R0, R5 ;  /* 0x0000000008057224 */ /* 0x000fe200078e0205 */
[----:B------:R-:W-:-:S03]  /*0160*/  CS2R R10, SRZ ;  /* 0x00000000000a7805 */ /* 0x000fc6000001ff00 */
[----:B------:R-:W1:Y:S08]  /*0170*/  LDC.64 R18, c[0x0][0x380] ;  /* 0x0000e000ff127b82 */ /* 0x000e700000000a00 */
[----:B------:R-:W2:Y:S01]  /*0180*/  LDC.64 R16, c[0x0][0x388] ;  /* 0x0000e200ff107b82 */ /* 0x000ea20000000a00 */
[----:B0-----:R-:W-:Y:S02]  /*0190*/  ULEA UR4, UR6, UR4, 0x18 ;  /* 0x0000000406047291 */ /* 0x001fe4000f8ec0ff */
[----:B------:R-:W-:-:S04]  /*01a0*/  ULEA UR5, UR6, UR5, 0x18 ;  /* 0x0000000506057291 */ /* 0x000fc8000f8ec0ff */
[----:B------:R-:W-:Y:S01]  /*01b0*/  LEA R7, R8, UR4, 0x8 ;  /* 0x0000000408077c11 */ /* 0x000fe2000f8e40ff */
[----:B------:R-:W-:Y:S01]  /*01c0*/  UMOV UR4, URZ ;  /* 0x000000ff00047c82 */ /* 0x000fe20008000000 */
[C---:B------:R-:W-:Y:S02]  /*01d0*/  LEA R4, R6.reuse, UR5, 0x3 ;  /* 0x0000000506047c11 */ /* 0x040fe4000f8e18ff */
[----:B------:R-:W-:Y:S02]  /*01e0*/  LEA R6, R6, R7, 0x3 ;  /* 0x0000000706067211 */ /* 0x000fe400078e18ff */
[----:B------:R-:W-:-:S07]  /*01f0*/  LEA R3, R8, R4, 0x8 ;  /* 0x0000000408037211 */ /* 0x000fce00078e40ff */
.L_x_18:
[----:B-1----:R-:W-:-:S04]  /*0200*/  IMAD.WIDE.U32 R26, R2, 0x8, R18 ;  /* 0x00000008021a7825 */ /* 0x002fc800078e0012 */
[----:B--2---:R-:W-:Y:S02]  /*0210*/  IMAD.WIDE.U32 R28, R5, 0x8, R16 ;  /* 0x00000008051c7825 */ /* 0x004fe400078e0010 */
[----:B------:R-:W2:Y:S04]  /*0220*/  LDG.E.64 R26, desc[UR8][R26.64] ;  /* 0x000000081a1a7981 */ /* 0x000ea8000c1e1b00 */
[----:B------:R-:W3:Y:S01]  /*0230*/  LDG.E.64 R28, desc[UR8][R28.64] ;  /* 0x000000081c1c7981 */ /* 0x000ee2000c1e1b00 */
[----:B------:R-:W-:Y:S01]  /*0240*/  UIADD3 UR4, UPT, UPT, UR4, 0x20, URZ ;  /* 0x0000002004047890 */ /* 0x000fe2000fffe0ff */
[----:B------:R-:W-:Y:S02]  /*0250*/  IADD3 R2, PT, PT, R2, 0x20, RZ ;  /* 0x0000002002027810 */ /* 0x000fe40007ffe0ff */
[----:B------:R-:W-:-:S03]  /*0260*/  LEA R5, R0, R5, 0x5 ;  /* 0x0000000500057211 */ /* 0x000fc600078e28ff */
[----:B------:R-:W-:Y:S01]  /*0270*/  ISETP.LE.AND P0, PT, R0, UR4, PT ;  /* 0x0000000400007c0c */ /* 0x000fe2000bf03270 */
[----:B--2---:R-:W-:Y:S04]  /*0280*/  STS.64 [R6], R26 ;  /* 0x0000001a06007388 */ /* 0x004fe80000000a00 */
[----:B---3--:R-:W-:Y:S01]  /*0290*/  STS.64 [R3], R28 ;  /* 0x0000001c03007388 */ /* 0x008fe20000000a00 */
[----:B------:R-:W-:Y:S06]  /*02a0*/  BAR.SYNC.DEFER_BLOCKING 0x0 ;  /* 0x0000000000007b1d */ /* 0x000fec0000010000 */
[----:B------:R-:W-:Y:S04]  /*02b0*/  LDS.64 R24, [R4] ;  /* 0x0000000004187984 */ /* 0x000fe80000000a00 */
[----:B------:R-:W0:Y:S04]  /*02c0*/  LDS.128 R12, [R7] ;  /* 0x00000000070c7984 */ /* 0x000e280000000c00 */
[----:B------:R-:W1:Y:S01]  /*02d0*/  LDS.64 R22, [R4+0x100] ;  /* 0x0001000004167984 */ /* 0x000e620000000a00 */
[----:B0-----:R-:W-:-:S03]  /*02e0*/  DFMA R24, R12, R24, R10 ;  /* 0x000000180c18722b */ /* 0x001fc6000000000a */
[----:B------:R-:W-:Y:S04]  /*02f0*/  LDS.64 R12, [R4+0x200] ;  /* 0x00020000040c7984 */ /* 0x000fe80000000a00 */
[----:B------:R-:W0:Y:S01]  /*0300*/  LDS.128 R8, [R7+0x10] ;  /* 0x0000100007087984 */ /* 0x000e220000000c00 */
[----:B-1----:R-:W-:-:S03]  /*0310*/  DFMA R14, R22, R14, R24 ;  /* 0x0000000e160e722b */ /* 0x002fc60000000018 */
[----:B------:R-:W1:Y:S04]  /*0320*/  LDS.64 R22, [R4+0x300] ;  /* 0x0003000004167984 */ /* 0x000e680000000a00 */
[----:B------:R-:W-:Y:S01]  /*0330*/  LDS.64 R24, [R4+0x400] ;  /* 0x0004000004187984 */ /* 0x000fe20000000a00 */
[----:B0-----:R-:W-:-:S03]  /*0340*/  DFMA R8, R8, R12, R14 ;  /* 0x0000000c0808722b */ /* 0x001fc6000000000e */
[----:B------:R-:W0:Y:S05]  /*0350*/  LDS.128 R12, [R7+0x20] ;  /* 0x00002000070c7984 */ /* 0x000e2a0000000c00 */
[----:B-1----:R-:W-:Y:S01]  /*0360*/  DFMA R8, R22, R10, R8 ;  /* 0x0000000a1608722b */ /* 0x002fe20000000008 */
[----:B------:R-:W1:Y:S07]  /*0370*/  LDS.64 R22, [R4+0x500] ;  /* 0x0005000004167984 */ /* 0x000e6e0000000a00 */
[----:B0-----:R-:W-:Y:S01]  /*0380*/  DFMA R24, R12, R24, R8 ;  /* 0x000000180c18722b */ /* 0x001fe20000000008 */
[----:B------:R-:W-:Y:S04]  /*0390*/  LDS.64 R12, [R4+0x600] ;  /* 0x00060000040c7984 */ /* 0x000fe80000000a00 */
[----:B------:R-:W0:Y:S03]  /*03a0*/  LDS.128 R8, [R7+0x30] ;  /* 0x0000300007087984 */ /* 0x000e260000000c00 */
[----:B-1----:R-:W-:Y:S01]  /*03b0*/  DFMA R14, R22, R14, R24 ;  /* 0x0000000e160e722b */ /* 0x002fe20000000018 */
[----:B------:R-:W1:Y:S04]  /*03c0*/  LDS.64 R22, [R4+0x700] ;  /* 0x0007000004167984 */ /* 0x000e680000000a00 */
[----:B------:R-:W-:Y:S03]  /*03d0*/  LDS.64 R24, [R4+0x800] ;  /* 0x0008000004187984 */ /* 0x000fe60000000a00 */
[----:B0-----:R-:W-:-:S02]  /*03e0*/  DFMA R8, R8, R12, R14 ;  /* 0x0000000c0808722b */ /* 0x001fc4000000000e */
[----:B------:R-:W0:Y:S06]  /*03f0*/  LDS.128 R12, [R7+0x40] ;  /* 0x00004000070c7984 */ /* 0x000e2c0000000c00 */
        /* <DEDUP_REMOVED lines=56> */
[----:B------:R-:W1:Y:S07]  /*0780*/  LDS.64 R14, [R4+0x1f00] ;  /* 0x001f0000040e7984 */ /* 0x000e6e0000000a00 */
[----:B0-----:R-:W-:-:S08]  /*0790*/  DFMA R8, R8, R12, R22 ;  /* 0x0000000c0808722b */ /* 0x001fd00000000016 */
[----:B-1----:R-:W-:Y:S01]  /*07a0*/  DFMA R10, R14, R10, R8 ;  /* 0x0000000a0e0a722b */ /* 0x002fe20000000008 */
[----:B------:R-:W-:Y:S06]  /*07b0*/  BAR.SYNC.DEFER_BLOCKING 0x0 ;  /* 0x0000000000007b1d */ /* 0x000fec0000010000 */
[----:B------:R-:W-:Y:S05]  /*07c0*/  @!P0 BRA `(.L_x_18) ;  /* 0xfffffff8008c8947 */ /* 0x000fea000383ffff */
.L_x_17:
[----:B------:R-:W-:Y:S01]  /*07d0*/  STG.E.64 desc[UR8][R20.64], R10 ;  /* 0x0000000a14007986 */ /* 0x000fe2000c101b08 */
[----:B------:R-:W-:Y:S05]  /*07e0*/  EXIT ;  /* 0x000000000000794d */ /* 0x000fea0003800000 */
.L_x_19:
        /* <DEDUP_REMOVED lines=9> */
.L_x_32:


//--------------------- .text._Z20ieee_64bits_gemm_ijkPdS_S_i --------------------------
	.section	.text._Z20ieee_64bits_gemm_ijkPdS_S_i,"ax",@progbits
	.align	128
        .global         _Z20ieee_64bits_gemm_ijkPdS_S_i
        .type           _Z20ieee_64bits_gemm_ijkPdS_S_i,@function
        .size           _Z20ieee_64bits_gemm_ijkPdS_S_i,(.L_x_33 - _Z20ieee_64bits_gemm_ijkPdS_S_i)
        .other          _Z20ieee_64bits_gemm_ijkPdS_S_i,@"STO_CUDA_ENTRY STV_DEFAULT"
_Z20ieee_64bits_gemm_ijkPdS_S_i:
.text._Z20ieee_64bits_gemm_ijkPdS_S_i:
[----:B------:R-:W-:Y:S08]  /*0000*/  LDC R1, c[0x0][0x37c] ;  /* 0x0000df00ff017b82 */ /* 0x000ff00000000800 */
[----:B------:R-:W0:Y:S01]  /*0010*/  LDC R0, c[0x0][0x398] ;  /* 0x0000e600ff007b82 */ /* 0x000e220000000800 */
[----:B------:R-:W1:Y:S01]  /*0020*/  S2R R2, SR_TID.X ;  /* 0x0000000000027919 */ /* 0x000e620000002100 */
[----:B------:R-:W2:Y:S01]  /*0030*/  LDCU.64 UR6, c[0x0][0x358] ;  /* 0x00006b00ff0677ac */ /* 0x000ea20008000a00 */
[----:B------:R-:W-:Y:S01]  /*0040*/  CS2R R20, SRZ ;  /* 0x0000000000147805 */ /* 0x000fe2000001ff00 */
[----:B------:R-:W3:Y:S04]  /*0050*/  S2R R5, SR_TID.Y ;  /* 0x0000000000057919 */ /* 0x000ee80000002200 */
[----:B------:R-:W4:Y:S08]  /*0060*/  S2UR UR4, SR_CTAID.Y ;  /* 0x00000000000479c3 */ /* 0x000f300000002600 */
[----:B------:R-:W1:Y:S01]  /*0070*/  LDC R3, c[0x0][0x360] ;  /* 0x0000d800ff037b82 */ /* 0x000e620000000800 */
[----:B------:R-:W4:Y:S07]  /*0080*/  LDCU UR5, c[0x0][0x364] ;  /* 0x00006c80ff0577ac */ /* 0x000f2e0008000800 */
[----:B------:R-:W1:Y:S01]  /*0090*/  S2UR UR8, SR_CTAID.X ;  /* 0x00000000000879c3 */ /* 0x000e620000002500 */
[----:B0-----:R-:W-:Y:S01]  /*00a0*/  ISETP.GE.AND P0, PT, R0, 0x1, PT ;  /* 0x000000010000780c */ /* 0x001fe20003f06270 */
[----:B----4-:R-:W-:-:S06]  /*00b0*/  UIMAD UR4, UR4, UR5, URZ ;  /* 0x00000005040472a4 */ /* 0x010fcc000f8e02ff */
[----:B---3--:R-:W-:Y:S01]  /*00c0*/  IADD3 R7, PT, PT, R5, UR4, RZ ;  /* 0x0000000405077c10 */ /* 0x008fe2000fffe0ff */
[----:B-1----:R-:W-:-:S05]  /*00d0*/  IMAD R3, R3, UR8, R2 ;  /* 0x0000000803037c24 */ /* 0x002fca000f8e0202 */
[----:B--2---:R-:W-:Y:S05]  /*00e0*/  @!P0 BRA `(.L_x_20) ;  /* 0x0000000400f08947 */ /* 0x004fea0003800000 */
[C---:B------:R-:W-:Y:S01]  /*00f0*/  ISETP.GE.U32.AND P1, PT, R0.reuse, 0x8, PT ;  /* 0x000000080000780c */ /* 0x040fe20003f26070 */
[----:B------:R-:W-:Y:S01]  /*0100*/  HFMA2 R9, -RZ, RZ, 0, 0 ;  /* 0x00000000ff097431 */ /* 0x000fe200000001ff */
[----:B------:R-:W-:Y:S01]  /*0110*/  LOP3.LUT R2, R0, 0x7, RZ, 0xc0, !PT ;  /* 0x0000000700027812 */ /* 0x000fe200078ec0ff */
[----:B------:R-:W-:Y:S01]  /*0120*/  IMAD R4, R3, R0, RZ ;  /* 0x0000000003047224 */ /* 0x000fe200078e02ff */
[----:B------:R-:W-:Y:S02]  /*0130*/  CS2R R20, SRZ ;  /* 0x0000000000147805 */ /* 0x000fe4000001ff00 */
[----:B------:R-:W-:-:S07]  /*0140*/  ISETP.NE.AND P0, PT, R2, RZ, PT ;  /* 0x000000ff0200720c */ /* 0x000fce0003f05270 */
[----:B------:R-:W-:Y:S06]  /*0150*/  @!P1 BRA `(.L_x_21) ;  /* 0x0000000000ec9947 */ /* 0x000fec0003800000 */
[C---:B------:R-:W-:Y:S01]  /*0160*/  LOP3.LUT R9, R0.reuse, 0x7ffffff8, RZ, 0xc0, !PT ;  /* 0x7ffffff800097812 */ /* 0x040fe200078ec0ff */
[C---:B------:R-:W-:Y:S01]  /*0170*/  IMAD R13, R0.reuse, 0x3, R7 ;  /* 0x00000003000d7824 */ /* 0x040fe200078e0207 */
[C---:B------:R-:W-:Y:S01]  /*0180*/  IADD3 R5, PT, PT, R0.reuse, UR4, R5 ;  /* 0x0000000400057c10 */ /* 0x040fe2000fffe005 */
[C-C-:B------:R-:W-:Y:S01]  /*0190*/  IMAD R33, R0.reuse, 0x4, R7.reuse ;  /* 0x0000000400217824 */ /* 0x140fe200078e0207 */
[CC--:B------:R-:W-:Y:S01]  /*01a0*/  LEA R11, R0.reuse, R7.reuse, 0x1 ;  /* 0x00000007000b7211 */ /* 0x0c0fe200078e08ff */
[C-C-:B------:R-:W-:Y:S01]  /*01b0*/  IMAD R35, R0.reuse, 0x5, R7.reuse ;  /* 0x0000000500237824 */ /* 0x140fe200078e0207 */
[----:B------:R-:W-:Y:S01]  /*01c0*/  MOV R12, R4 ;  /* 0x00000004000c7202 */ /* 0x000fe20000000f00 */
[C-C-:B------:R-:W-:Y:S01]  /*01d0*/  IMAD R37, R0.reuse, 0x6, R7.reuse ;  /* 0x0000000600257824 */ /* 0x140fe200078e0207 */
[----:B------:R-:W-:Y:S01]  /*01e0*/  MOV R8, R7 ;  /* 0x0000000700087202 */ /* 0x000fe20000000f00 */
[----:B------:R-:W-:Y:S01]  /*01f0*/  IMAD R6, R0, 0x7, R7 ;  /* 0x0000000700067824 */ /* 0x000fe200078e0207 */
[----:B------:R-:W-:Y:S01]  /*0200*/  CS2R R20, SRZ ;  /* 0x0000000000147805 */ /* 0x000fe2000001ff00 */
[----:B------:R-:W-:-:S07]  /*0210*/  IMAD.MOV R10, RZ, RZ, -R9 ;  /* 0x000000ffff0a7224 */ /* 0x000fce00078e0a09 */
.L_x_22:
[----:B------:R-:W0:Y:S08]  /*0220*/  LDC.64 R30, c[0x0][0x388] ;  /* 0x0000e200ff1e7b82 */ /* 0x000e300000000a00 */
[----:B------:R-:W1:Y:S01]  /*0230*/  LDC.64 R14, c[0x0][0x380] ;  /* 0x0000e000ff0e7b82 */ /* 0x000e620000000a00 */
[----:B0-----:R-:W-:-:S06]  /*0240*/  IMAD.WIDE.U32 R26, R8, 0x8, R30 ;  /* 0x00000008081a7825 */ /* 0x001fcc00078e001e */
[----:B------:R-:W2:Y:S01]  /*0250*/  LDG.E.64 R26, desc[UR6][R26.64] ;  /* 0x000000061a1a7981 */ /* 0x000ea2000c1e1b00 */
[----:B-1----:R-:W-:-:S05]  /*0260*/  IMAD.WIDE R14, R12, 0x8, R14 ;  /* 0x000000080c0e7825 */ /* 0x002fca00078e020e */
[----:B------:R-:W2:Y:S01]  /*0270*/  LDG.E.64 R16, desc[UR6][R14.64] ;  /* 0x000000060e107981 */ /* 0x000ea2000c1e1b00 */
[----:B------:R-:W-:-:S03]  /*0280*/  IMAD.WIDE.U32 R22, R5, 0x8, R30 ;  /* 0x0000000805167825 */ /* 0x000fc600078e001e */
[----:B------:R-:W3:Y:S01]  /*0290*/  LDG.E.64 R24, desc[UR6][R14.64+0x8] ;  /* 0x000008060e187981 */ /* 0x000ee2000c1e1b00 */
[----:B------:R-:W-:-:S03]  /*02a0*/  IMAD.WIDE.U32 R18, R11, 0x8, R30 ;  /* 0x000000080b127825 */ /* 0x000fc600078e001e */
[----:B------:R-:W3:Y:S01]  /*02b0*/  LDG.E.64 R22, desc[UR6][R22.64] ;  /* 0x0000000616167981 */ /* 0x000ee2000c1e1b00 */
[----:B------:R-:W-:-:S03]  /*02c0*/  IMAD.WIDE.U32 R28, R13, 0x8, R30 ;  /* 0x000000080d1c7825 */ /* 0x000fc600078e001e */
[----:B------:R-:W4:Y:S04]  /*02d0*/  LDG.E.64 R18, desc[UR6][R18.64] ;  /* 0x0000000612127981 */ /* 0x000f28000c1e1b00 */
[----:B------:R-:W5:Y:S01]  /*02e0*/  LDG.E.64 R28, desc[UR6][R28.64] ;  /* 0x000000061c1c7981 */ /* 0x000f62000c1e1b00 */
[----:B--2---:R-:W-:-:S03]  /*02f0*/  DFMA R26, R16, R26, R20 ;  /* 0x0000001a101a722b */ /* 0x004fc60000000014 */
[----:B------:R-:W4:Y:S04]  /*0300*/  LDG.E.64 R20, desc[UR6][R14.64+0x10] ;  /* 0x000010060e147981 */ /* 0x000f28000c1e1b00 */
[----:B------:R-:W5:Y:S01]  /*0310*/  LDG.E.64 R16, desc[UR6][R14.64+0x18] ;  /* 0x000018060e107981 */ /* 0x000f62000c1e1b00 */
[----:B---3--:R-:W-:Y:S01]  /*0320*/  DFMA R22, R24, R22, R26 ;  /* 0x000000161816722b */ /* 0x008fe2000000001a */
[--C-:B------:R-:W-:Y:S02]  /*0330*/  IMAD.WIDE.U32 R26, R33, 0x8, R30.reuse ;  /* 0x00000008211a7825 */ /* 0x100fe400078e001e */
[----:B------:R-:W2:Y:S04]  /*0340*/  LDG.E.64 R24, desc[UR6][R14.64+0x20] ;  /* 0x000020060e187981 */ /* 0x000ea8000c1e1b00 */
[----:B------:R-:W2:Y:S01]  /*0350*/  LDG.E.64 R26, desc[UR6][R26.64] ;  /* 0x000000061a1a7981 */ /* 0x000ea2000c1e1b00 */
[----:B----4-:R-:W-:Y:S01]  /*0360*/  DFMA R18, R20, R18, R22 ;  /* 0x000000121412722b */ /* 0x010fe20000000016 */
[----:B------:R-:W-:-:S02]  /*0370*/  IMAD.WIDE.U32 R22, R35, 0x8, R30 ;  /* 0x0000000823167825 */ /* 0x000fc400078e001e */
[----:B------:R-:W3:Y:S04]  /*0380*/  LDG.E.64 R20, desc[UR6][R14.64+0x28] ;  /* 0x000028060e147981 */ /* 0x000ee8000c1e1b00 */
[----:B------:R-:W3:Y:S01]  /*0390*/  LDG.E.64 R22, desc[UR6][R22.64] ;  /* 0x0000000616167981 */ /* 0x000ee2000c1e1b00 */
[----:B-----5:R-:W-:Y:S01]  /*03a0*/  DFMA R28, R16, R28, R18 ;  /* 0x0000001c101c722b */ /* 0x020fe20000000012 */
[--C-:B------:R-:W-:Y:S02]  /*03b0*/  IMAD.WIDE.U32 R18, R37, 0x8, R30.reuse ;  /* 0x0000000825127825 */ /* 0x100fe400078e001e */
[----:B------:R-:W4:Y:S02]  /*03c0*/  LDG.E.64 R16, desc[UR6][R14.64+0x30] ;  /* 0x000030060e107981 */ /* 0x000f24000c1e1b00 */
[----:B------:R-:W-:-:S02]  /*03d0*/  IMAD.WIDE.U32 R30, R6, 0x8, R30 ;  /* 0x00000008061e7825 */ /* 0x000fc400078e001e */
[----:B------:R-:W4:Y:S04]  /*03e0*/  LDG.E.64 R18, desc[UR6][R18.64] ;  /* 0x0000000612127981 */ /* 0x000f28000c1e1b00 */
[----:B------:R-:W5:Y:S04]  /*03f0*/  LDG.E.64 R30, desc[UR6][R30.64] ;  /* 0x000000061e1e7981 */ /* 0x000f68000c1e1b00 */
[----:B------:R-:W5:Y:S01]  /*0400*/  LDG.E.64 R14, desc[UR6][R14.64+0x38] ;  /* 0x000038060e0e7981 */ /* 0x000f62000c1e1b00 */
[----:B--2---:R-:W-:Y:S01]  /*0410*/  DFMA R24, R24, R26, R28 ;  /* 0x0000001a1818722b */ /* 0x004fe2000000001c */
[----:B------:R-:W-:-:S04]  /*0420*/  IADD3 R10, PT, PT, R10, 0x8, RZ ;  /* 0x000000080a0a7810 */ /* 0x000fc80007ffe0ff */
[----:B------:R-:W-:Y:S01]  /*0430*/  ISETP.NE.AND P1, PT, R10, RZ, PT ;  /* 0x000000ff0a00720c */ /* 0x000fe20003f25270 */
[----:B------:R-:W-:Y:S01]  /*0440*/  IMAD R11, R0, 0x8, R11 ;  /* 0x00000008000b7824 */ /* 0x000fe200078e020b */
[----:B------:R-:W-:Y:S01]  /*0450*/  IADD3 R12, PT, PT, R12, 0x8, RZ ;  /* 0x000000080c0c7810 */ /* 0x000fe20007ffe0ff */
[C---:B------:R-:W-:Y:S01]  /*0460*/  IMAD R37, R0.reuse, 0x8, R37 ;  /* 0x0000000800257824 */ /* 0x040fe200078e0225 */
[C---:B------:R-:W-:Y:S02]  /*0470*/  LEA R5, R0.reuse, R5, 0x3 ;  /* 0x0000000500057211 */ /* 0x040fe400078e18ff */
[C---:B------:R-:W-:Y:S02]  /*0480*/  LEA R13, R0.reuse, R13, 0x3 ;  /* 0x0000000d000d7211 */ /* 0x040fe400078e18ff */
[C---:B------:R-:W-:Y:S02]  /*0490*/  LEA R33, R0.reuse, R33, 0x3 ;  /* 0x0000002100217211 */ /* 0x040fe400078e18ff */
[----:B------:R-:W-:-:S02]  /*04a0*/  LEA R35, R0, R35, 0x3 ;  /* 0x0000002300237211 */ /* 0x000fc400078e18ff */
[C---:B------:R-:W-:Y:S02]  /*04b0*/  LEA R6, R0.reuse, R6, 0x3 ;  /* 0x0000000600067211 */ /* 0x040fe400078e18ff */
[----:B------:R-:W-:Y:S01]  /*04c0*/  LEA R8, R0, R8, 0x3 ;  /* 0x0000000800087211 */ /* 0x000fe200078e18ff */
[----:B---3--:R-:W-:-:S08]  /*04d0*/  DFMA R20, R20, R22, R24 ;  /* 0x000000161414722b */ /* 0x008fd00000000018 */
[----:B----4-:R-:W-:-:S08]  /*04e0*/  DFMA R20, R16, R18, R20 ;  /* 0x000000121014722b */ /* 0x010fd00000000014 */
[----:B-----5:R-:W-:Y:S01]  /*04f0*/  DFMA R20, R14, R30, R20 ;  /* 0x0000001e0e14722b */ /* 0x020fe20000000014 */
[----:B------:R-:W-:Y:S10]  /*0500*/  @P1 BRA `(.L_x_22) ;  /* 0xfffffffc00441947 */ /* 0x000ff4000383ffff */
.L_x_21:
[----:B------:R-:W-:Y:S05]  /*0510*/  @!P0 BRA `(.L_x_20) ;  /* 0x0000000000e48947 */ /* 0x000fea0003800000 */
[----:B------:R-:W-:Y:S02]  /*0520*/  ISETP.GE.U32.AND P0, PT, R2, 0x4, PT ;  /* 0x000000040200780c */ /* 0x000fe40003f06070 */
[----:B------:R-:W-:-:S04]  /*0530*/  LOP3.LUT R5, R0, 0x3, RZ, 0xc0, !PT ;  /* 0x0000000300057812 */ /* 0x000fc800078ec0ff */
[----:B------:R-:W-:-:S07]  /*0540*/  ISETP.NE.AND P1, PT, R5, RZ, PT ;  /* 0x000000ff0500720c */ /* 0x000fce0003f25270 */
[----:B------:R-:W-:Y:S06]  /*0550*/  @!P0 BRA `(.L_x_23) ;  /* 0x0000000000648947 */ /* 0x000fec0003800000 */
[----:B------:R-:W0:Y:S01]  /*0560*/  LDC.64 R26, c[0x0][0x388] ;  /* 0x0000e200ff1a7b82 */ /* 0x000e220000000a00 */
[----:B------:R-:W-:Y:S01]  /*0570*/  IADD3 R11, PT, PT, R4, R9, RZ ;  /* 0x00000009040b7210 */ /* 0x000fe20007ffe0ff */
[----:B------:R-:W-:-:S06]  /*0580*/  IMAD R13, R9, R0, R7 ;  /* 0x00000000090d7224 */ /* 0x000fcc00078e0207 */
[----:B------:R-:W1:Y:S01]  /*0590*/  LDC.64 R24, c[0x0][0x380] ;  /* 0x0000e000ff187b82 */ /* 0x000e620000000a00 */
[----:B0-----:R-:W-:-:S06]  /*05a0*/  IMAD.WIDE.U32 R22, R13, 0x8, R26 ;  /* 0x000000080d167825 */ /* 0x001fcc00078e001a */
[----:B------:R-:W2:Y:S01]  /*05b0*/  LDG.E.64 R22, desc[UR6][R22.64] ;  /* 0x0000000616167981 */ /* 0x000ea2000c1e1b00 */
[----:B-1----:R-:W-:-:S04]  /*05c0*/  IMAD.WIDE R24, R11, 0x8, R24 ;  /* 0x000000080b187825 */ /* 0x002fc800078e0218 */
[----:B------:R-:W-:Y:S02]  /*05d0*/  IMAD.IADD R11, R13, 0x1, R0 ;  /* 0x000000010d0b7824 */ /* 0x000fe400078e0200 */
[----:B------:R-:W2:Y:S02]  /*05e0*/  LDG.E.64 R12, desc[UR6][R24.64] ;  /* 0x00000006180c7981 */ /* 0x000ea4000c1e1b00 */
[C-C-:B------:R-:W-:Y:S01]  /*05f0*/  IMAD.WIDE.U32 R18, R11.reuse, 0x8, R26.reuse ;  /* 0x000000080b127825 */ /* 0x140fe200078e001a */
[-C--:B------:R-:W-:Y:S02]  /*0600*/  IADD3 R15, PT, PT, R11, R0.reuse, RZ ;  /* 0x000000000b0f7210 */ /* 0x080fe40007ffe0ff */
[----:B------:R-:W3:Y:S04]  /*0610*/  LDG.E.64 R10, desc[UR6][R24.64+0x8] ;  /* 0x00000806180a7981 */ /* 0x000ee8000c1e1b00 */
[----:B------:R-:W3:Y:S01]  /*0620*/  LDG.E.64 R18, desc[UR6][R18.64] ;  /* 0x0000000612127981 */ /* 0x000ee2000c1e1b00 */
[C---:B------:R-:W-:Y:S01]  /*0630*/  IMAD.WIDE.U32 R16, R15.reuse, 0x8, R26 ;  /* 0x000000080f107825 */ /* 0x040fe200078e001a */
[----:B------:R-:W-:-:S02]  /*0640*/  IADD3 R29, PT, PT, R15, R0, RZ ;  /* 0x000000000f1d7210 */ /* 0x000fc40007ffe0ff */
[----:B------:R-:W4:Y:S04]  /*0650*/  LDG.E.64 R14, desc[UR6][R24.64+0x10] ;  /* 0x00001006180e7981 */ /* 0x000f28000c1e1b00 */
[----:B------:R-:W4:Y:S01]  /*0660*/  LDG.E.64 R16, desc[UR6][R16.64] ;  /* 0x0000000610107981 */ /* 0x000f22000c1e1b00 */
[----:B------:R-:W-:-:S03]  /*0670*/  IMAD.WIDE.U32 R28, R29, 0x8, R26 ;  /* 0x000000081d1c7825 */ /* 0x000fc600078e001a */
[----:B------:R-:W5:Y:S04]  /*0680*/  LDG.E.64 R26, desc[UR6][R24.64+0x18] ;  /* 0x00001806181a7981 */ /* 0x000f68000c1e1b00 */
[----:B------:R-:W5:Y:S01]  /*0690*/  LDG.E.64 R28, desc[UR6][R28.64] ;  /* 0x000000061c1c7981 */ /* 0x000f62000c1e1b00 */
[----:B------:R-:W-:Y:S01]  /*06a0*/  IADD3 R9, PT, PT, R9, 0x4, RZ ;  /* 0x0000000409097810 */ /* 0x000fe20007ffe0ff */
[----:B--2---:R-:W-:-:S08]  /*06b0*/  DFMA R12, R12, R22, R20 ;  /* 0x000000160c0c722b */ /* 0x004fd00000000014 */
[----:B---3--:R-:W-:-:S08]  /*06c0*/  DFMA R10, R10, R18, R12 ;  /* 0x000000120a0a722b */ /* 0x008fd0000000000c */
[----:B----4-:R-:W-:-:S08]  /*06d0*/  DFMA R10, R14, R16, R10 ;  /* 0x000000100e0a722b */ /* 0x010fd0000000000a */
[----:B-----5:R-:W-:-:S11]  /*06e0*/  DFMA R20, R26, R28, R10 ;  /* 0x0000001c1a14722b */ /* 0x020fd6000000000a */
.L_x_23:
[----:B------:R-:W-:Y:S05]  /*06f0*/  @!P1 BRA `(.L_x_20) ;  /* 0x00000000006c9947 */ /* 0x000fea0003800000 */
[----:B------:R-:W0:Y:S01]  /*0700*/  LDC.64 R18, c[0x0][0x388] ;  /* 0x0000e200ff127b82 */ /* 0x000e220000000a00 */
[----:B------:R-:W-:Y:S02]  /*0710*/  ISETP.NE.AND P0, PT, R5, 0x1, PT ;  /* 0x000000010500780c */ /* 0x000fe40003f05270 */
[----:B------:R-:W-:-:S04]  /*0720*/  LOP3.LUT R2, R0, 0x1, RZ, 0xc0, !PT ;  /* 0x0000000100027812 */ /* 0x000fc800078ec0ff */
[----:B------:R-:W-:Y:S01]  /*0730*/  ISETP.NE.U32.AND P1, PT, R2, 0x1, PT ;  /* 0x000000010200780c */ /* 0x000fe20003f25070 */
[----:B------:R-:W1:Y:S06]  /*0740*/  LDC.64 R10, c[0x0][0x380] ;  /* 0x0000e000ff0a7b82 */ /* 0x000e6c0000000a00 */
[----:B------:R-:W-:Y:S02]  /*0750*/  @P0 IMAD R5, R9, R0, R7 ;  /* 0x0000000009050224 */ /* 0x000fe400078e0207 */
[----:B------:R-:W2:Y:S01]  /*0760*/  LDC.64 R16, c[0x0][0x380] ;  /* 0x0000e000ff107b82 */ /* 0x000ea20000000a00 */
[----:B------:R-:W-:-:S07]  /*0770*/  @P0 IMAD.IADD R23, R4, 0x1, R9 ;  /* 0x0000000104170824 */ /* 0x000fce00078e0209 */
[----:B------:R-:W3:Y:S01]  /*0780*/  LDC.64 R14, c[0x0][0x388] ;  /* 0x0000e200ff0e7b82 */ /* 0x000ee20000000a00 */
[C---:B0-----:R-:W-:Y:S01]  /*0790*/  @P0 IMAD.WIDE.U32 R24, R5.reuse, 0x8, R18 ;  /* 0x0000000805180825 */ /* 0x041fe200078e0012 */
[----:B------:R-:W-:-:S03]  /*07a0*/  @P0 IADD3 R5, PT, PT, R5, R0, RZ ;  /* 0x0000000005050210 */ /* 0x000fc60007ffe0ff */
[----:B-1----:R-:W-:Y:S01]  /*07b0*/  @P0 IMAD.WIDE R22, R23, 0x8, R10 ;  /* 0x0000000817160825 */ /* 0x002fe200078e020a */
[----:B------:R-:W-:Y:S01]  /*07c0*/  @P0 IADD3 R9, PT, PT, R9, 0x2, RZ ;  /* 0x0000000209090810 */ /* 0x000fe20007ffe0ff */
[----:B------:R-:W4:Y:S02]  /*07d0*/  @P0 LDG.E.64 R10, desc[UR6][R24.64] ;  /* 0x00000006180a0981 */ /* 0x000f24000c1e1b00 */
[----:B------:R-:W-:Y:S02]  /*07e0*/  @P0 IMAD.WIDE.U32 R18, R5, 0x8, R18 ;  /* 0x0000000805120825 */ /* 0x000fe400078e0012 */
[----:B------:R-:W4:Y:S01]  /*07f0*/  @P0 LDG.E.64 R12, desc[UR6][R22.64] ;  /* 0x00000006160c0981 */ /* 0x000f22000c1e1b00 */
[----:B------:R-:W-:Y:S01]  /*0800*/  @!P1 IADD3 R27, PT, PT, R4, R9, RZ ;  /* 0x00000009041b9210 */ /* 0x000fe20007ffe0ff */
[----:B------:R-:W-:Y:S02]  /*0810*/  @!P1 IMAD R9, R9, R0, R7 ;  /* 0x0000000009099224 */ /* 0x000fe400078e0207 */
[----:B------:R-:W5:Y:S02]  /*0820*/  @P0 LDG.E.64 R4, desc[UR6][R22.64+0x8] ;  /* 0x0000080616040981 */ /* 0x000f64000c1e1b00 */
[----:B--2---:R-:W-:-:S02]  /*0830*/  @!P1 IMAD.WIDE R16, R27, 0x8, R16 ;  /* 0x000000081b109825 */ /* 0x004fc400078e0210 */
[----:B------:R-:W5:Y:S02]  /*0840*/  @P0 LDG.E.64 R18, desc[UR6][R18.64] ;  /* 0x0000000612120981 */ /* 0x000f64000c1e1b00 */
[----:B---3--:R-:W-:Y:S02]  /*0850*/  @!P1 IMAD.WIDE.U32 R14, R9, 0x8, R14 ;  /* 0x00000008090e9825 */ /* 0x008fe400078e000e */
[----:B------:R-:W2:Y:S04]  /*0860*/  @!P1 LDG.E.64 R16, desc[UR6][R16.64] ;  /* 0x0000000610109981 */ /* 0x000ea8000c1e1b00 */
[----:B------:R-:W2:Y:S01]  /*0870*/  @!P1 LDG.E.64 R14, desc[UR6][R14.64] ;  /* 0x000000060e0e9981 */ /* 0x000ea2000c1e1b00 */
[----:B----4-:R-:W-:-:S08]  /*0880*/  @P0 DFMA R10, R12, R10, R20 ;  /* 0x0000000a0c0a022b */ /* 0x010fd00000000014 */
[----:B-----5:R-:W-:-:S08]  /*0890*/  @P0 DFMA R20, R4, R18, R10 ;  /* 0x000000120414022b */ /* 0x020fd0000000000a */
[----:B--2---:R-:W-:-:S11]  /*08a0*/  @!P1 DFMA R20, R16, R14, R20 ;  /* 0x0000000e1014922b */ /* 0x004fd60000000014 */
.L_x_20:
[----:B------:R-:W0:Y:S01]  /*08b0*/  LDC.64 R4, c[0x0][0x390] ;  /* 0x0000e400ff047b82 */ /* 0x000e220000000a00 */
[----:B------:R-:W-:-:S04]  /*08c0*/  IMAD R3, R3, R0, R7 ;  /* 0x0000000003037224 */ /* 0x000fc800078e0207 */
[----:B0-----:R-:W-:-:S05]  /*08d0*/  IMAD.WIDE R2, R3, 0x8, R4 ;  /* 0x0000000803027825 */ /* 0x001fca00078e0204 */
[----:B------:R-:W-:Y:S01]  /*08e0*/  STG.E.64 desc[UR6][R2.64], R20 ;  /* 0x0000001402007986 */ /* 0x000fe2000c101b06 */
[----:B------:R-:W-:Y:S05]  /*08f0*/  EXIT ;  /* 0x000000000000794d */ /* 0x000fea0003800000 */
.L_x_24:
        /* <DEDUP_REMOVED lines=16> */
.L_x_33:


//--------------------- .text._Z20ieee_64bits_gemm_jikPdS_S_i --------------------------
	.section	.text._Z20ieee_64bits_gemm_jikPdS_S_i,"ax",@progbits
	.align	128
        .global         _Z20ieee_64bits_gemm_jikPdS_S_i
        .type           _Z20ieee_64bits_gemm_jikPdS_S_i,@function
        .size           _Z20ieee_64bits_gemm_jikPdS_S_i,(.L_x_34 - _Z20ieee_64bits_gemm_jikPdS_S_i)
        .other          _Z20ieee_64bits_gemm_jikPdS_S_i,@"STO_CUDA_ENTRY STV_DEFAULT"
_Z20ieee_64bits_gemm_jikPdS_S_i:
.text._Z20ieee_64bits_gemm_jikPdS_S_i:
[----:B------:R-:W-:Y:S01]  /*0000*/  LDC R1, c[0x0][0x37c] ;  /* 0x0000df00ff017b82 */ /* 0x000fe20000000800 */
[----:B------:R-:W0:Y:S01]  /*0010*/  S2R R3, SR_TID.X ;  /* 0x0000000000037919 */ /* 0x000e220000002100 */
[----:B------:R-:W1:Y:S06]  /*0020*/  LDCU UR18, c[0x0][0x398] ;  /* 0x00007300ff1277ac */ /* 0x000e6c0008000800 */
[----:B------:R-:W0:Y:S01]  /*0030*/  LDC R0, c[0x0][0x360] ;  /* 0x0000d800ff007b82 */ /* 0x000e220000000800 */
[----:B------:R-:W-:Y:S01]  /*0040*/  CS2R R12, SRZ ;  /* 0x00000000000c7805 */ /* 0x000fe2000001ff00 */
[----:B------:R-:W2:Y:S01]  /*0050*/  S2R R2, SR_TID.Y ;  /* 0x0000000000027919 */ /* 0x000ea20000002200 */
[----:B------:R-:W3:Y:S05]  /*0060*/  LDCU.64 UR16, c[0x0][0x358] ;  /* 0x00006b00ff1077ac */ /* 0x000eea0008000a00 */
[----:B------:R-:W0:Y:S08]  /*0070*/  S2UR UR4, SR_CTAID.X ;  /* 0x00000000000479c3 */ /* 0x000e300000002500 */
[----:B------:R-:W2:Y:S01]  /*0080*/  S2UR UR5, SR_CTAID.Y ;  /* 0x00000000000579c3 */ /* 0x000ea20000002600 */
[----:B-1----:R-:W-:-:S07]  /*0090*/  UISETP.GE.AND UP0, UPT, UR18, 0x1, UPT ;  /* 0x000000011200788c */ /* 0x002fce000bf06270 */
[----:B------:R-:W2:Y:S01]  /*00a0*/  LDC R19, c[0x0][0x364] ;  /* 0x0000d900ff137b82 */ /* 0x000ea20000000800 */
[----:B0-----:R-:W-:Y:S02]  /*00b0*/  IMAD R0, R0, UR4, R3 ;  /* 0x0000000400007c24 */ /* 0x001fe4000f8e0203 */
[----:B--2---:R-:W-:Y:S01]  /*00c0*/  IMAD R19, R19, UR5, R2 ;  /* 0x0000000513137c24 */ /* 0x004fe2000f8e0202 */
[----:B---3--:R-:W-:Y:S06]  /*00d0*/  BRA.U !UP0, `(.L_x_25) ;  /* 0x0000000908687547 */ /* 0x008fec000b800000 */
[----:B------:R-:W-:Y:S02]  /*00e0*/  UISETP.GE.U32.AND UP0, UPT, UR18, 0x8, UPT ;  /* 0x000000081200788c */ /* 0x000fe4000bf06070 */
[----:B------:R-:W-:Y:S01]  /*00f0*/  IMAD R5, R19, UR18, RZ ;  /* 0x0000001213057c24 */ /* 0x000fe2000f8e02ff */
[----:B------:R-:W-:Y:S01]  /*0100*/  CS2R R12, SRZ ;  /* 0x00000000000c7805 */ /* 0x000fe2000001ff00 */
[----:B------:R-:W-:-:S05]  /*0110*/  UMOV UR4, URZ ;  /* 0x000000ff00047c82 */ /* 0x000fca0008000000 */
[----:B------:R-:W-:Y:S05]  /*0120*/  BRA.U !UP0, `(.L_x_26) ;  /* 0x00000005080c7547 */ /* 0x000fea000b800000 */
[----:B------:R-:W0:Y:S01]  /*0130*/  LDCU.128 UR20, c[0x0][0x380] ;  /* 0x00007000ff1477ac */ /* 0x000e220008000c00 */
[----:B------:R-:W-:Y:S02]  /*0140*/  MOV R18, R0 ;  /* 0x0000000000127202 */ /* 0x000fe40000000f00 */
[----:B------:R-:W-:Y:S01]  /*0150*/  CS2R R12, SRZ ;  /* 0x00000000000c7805 */ /* 0x000fe2000001ff00 */
[----:B------:R-:W-:-:S04]  /*0160*/  ULOP3.LUT UR4, UR18, 0x7ffffff8, URZ, 0xc0, !UPT ;  /* 0x7ffffff812047892 */ /* 0x000fc8000f8ec0ff */
[----:B------:R-:W-:Y:S01]  /*0170*/  UIADD3 UR4, UPT, UPT, -UR4, URZ, URZ ;  /* 0x000000ff04047290 */ /* 0x000fe2000fffe1ff */
[----:B0-----:R-:W-:Y:S01]  /*0180*/  MOV R2, UR20 ;  /* 0x0000001400027c02 */ /* 0x001fe20008000f00 */
[----:B------:R-:W-:Y:S01]  /*0190*/  UIMAD.WIDE.U32 UR6, UR18, 0x10, UR22 ;  /* 0x00000010120678a5 */ /* 0x000fe2000f8e0016 */
[----:B------:R-:W-:Y:S01]  /*01a0*/  MOV R3, UR21 ;  /* 0x0000001500037c02 */ /* 0x000fe20008000f00 */
[----:B------:R-:W-:Y:S02]  /*01b0*/  UIMAD.WIDE.U32 UR8, UR18, 0x18, UR22 ;  /* 0x00000018120878a5 */ /* 0x000fe4000f8e0016 */
[----:B------:R-:W-:Y:S01]  /*01c0*/  UIMAD.WIDE.U32 UR10, UR18, 0x20, UR22 ;  /* 0x00000020120a78a5 */ /* 0x000fe2000f8e0016 */
[----:B------:R-:W-:Y:S01]  /*01d0*/  IMAD.WIDE.U32 R2, R5, 0x8, R2 ;  /* 0x0000000805027825 */ /* 0x000fe200078e0002 */
[----:B------:R-:W-:Y:S02]  /*01e0*/  UIMAD.WIDE.U32 UR12, UR18, 0x30, UR22 ;  /* 0x00000030120c78a5 */ /* 0x000fe4000f8e0016 */
[----:B------:R-:W-:Y:S01]  /*01f0*/  UIMAD.WIDE.U32 UR14, UR18, 0x38, UR22 ;  /* 0x00000038120e78a5 */ /* 0x000fe2000f8e0016 */
[----:B------:R-:W-:-:S05]  /*0200*/  IADD3 R8, P0, PT, R2, 0x20, RZ ;  /* 0x0000002002087810 */ /* 0x000fca0007f1e0ff */
[----:B------:R-:W-:-:S08]  /*0210*/  IMAD.X R9, RZ, RZ, R3, P0 ;  /* 0x000000ffff097224 */ /* 0x000fd000000e0603 */
.L_x_27:
[----:B------:R-:W-:Y:S01]  /*0220*/  HFMA2 R17, -RZ, RZ, 0, 4.76837158203125e-07 ;  /* 0x00000008ff117431 */ /* 0x000fe200000001ff */
[----:B------:R-:W-:Y:S01]  /*0230*/  UIMAD.WIDE.U32 UR20, UR18, 0x8, UR22 ;  /* 0x00000008121478a5 */ /* 0x000fe2000f8e0016 */
[----:B------:R-:W-:Y:S01]  /*0240*/  IMAD.MOV.U32 R2, RZ, RZ, R8 ;  /* 0x000000ffff027224 */ /* 0x000fe200078e0008 */
[----:B------:R-:W-:Y:S02]  /*0250*/  MOV R3, R9 ;  /* 0x0000000900037202 */ /* 0x000fe40000000f00 */
[----:B------:R-:W-:-:S03]  /*0260*/  IMAD.WIDE R16, R18, R17, UR22 ;  /* 0x0000001612107e25 */ /* 0x000fc6000f8e0211 */
[----:B------:R-:W2:Y:S01]  /*0270*/  LDG.E.64 R14, desc[UR16][R2.64+-0x20] ;  /* 0xffffe010020e7981 */ /* 0x000ea2000c1e1b00 */
[----:B------:R-:W-:Y:S01]  /*0280*/  MOV R20, UR20 ;  /* 0x0000001400147c02 */ /* 0x000fe20008000f00 */
[----:B------:R-:W-:Y:S02]  /*0290*/  IMAD.U32 R21, RZ, RZ, UR21 ;  /* 0x00000015ff157e24 */ /* 0x000fe4000f8e00ff */
[----:B------:R-:W2:Y:S01]  /*02a0*/  LDG.E.64 R24, desc[UR16][R16.64] ;  /* 0x0000001010187981 */ /* 0x000ea2000c1e1b00 */
[----:B------:R-:W-:Y:S02]  /*02b0*/  HFMA2 R7, -RZ, RZ, 0, 4.76837158203125e-07 ;  /* 0x00000008ff077431 */ /* 0x000fe400000001ff */
[----:B------:R-:W-:Y:S01]  /*02c0*/  IMAD.WIDE R20, R18, 0x8, R20 ;  /* 0x0000000812147825 */ /* 0x000fe200078e0214 */
[----:B------:R-:W3:Y:S01]  /*02d0*/  LDG.E.64 R22, desc[UR16][R2.64+-0x18] ;  /* 0xffffe81002167981 */ /* 0x000ee2000c1e1b00 */
[----:B------:R-:W-:-:S03]  /*02e0*/  MOV R9, 0x8 ;  /* 0x0000000800097802 */ /* 0x000fc60000000f00 */
[----:B------:R-:W4:Y:S04]  /*02f0*/  LDG.E.64 R4, desc[UR16][R2.64+-0x10] ;  /* 0xfffff01002047981 */ /* 0x000f28000c1e1b00 */
[----:B------:R-:W3:Y:S01]  /*0300*/  LDG.E.64 R20, desc[UR16][R20.64] ;  /* 0x0000001014147981 */ /* 0x000ee2000c1e1b00 */
[----:B------:R-:W-:-:S03]  /*0310*/  IMAD.WIDE R6, R18, R7, UR6 ;  /* 0x0000000612067e25 */ /* 0x000fc6000f8e0207 */
[----:B------:R-:W5:Y:S04]  /*0320*/  LDG.E.64 R10, desc[UR16][R2.64+-0x8] ;  /* 0xfffff810020a7981 */ /* 0x000f68000c1e1b00 */
[----:B------:R-:W4:Y:S01]  /*0330*/  LDG.E.64 R6, desc[UR16][R6.64] ;  /* 0x0000001006067981 */ /* 0x000f22000c1e1b00 */
[----:B------:R-:W-:-:S06]  /*0340*/  IMAD.WIDE R8, R18, R9, UR8 ;  /* 0x0000000812087e25 */ /* 0x000fcc000f8e0209 */
[----:B------:R-:W5:Y:S01]  /*0350*/  LDG.E.64 R8, desc[UR16][R8.64] ;  /* 0x0000001008087981 */ /* 0x000f62000c1e1b00 */
[----:B------:R-:W-:Y:S01]  /*0360*/  IMAD.MOV.U32 R27, RZ, RZ, 0x8 ;  /* 0x00000008ff1b7424 */ /* 0x000fe200078e00ff */
[----:B--2---:R-:W-:-:S03]  /*0370*/  DFMA R24, R14, R24, R12 ;  /* 0x000000180e18722b */ /* 0x004fc6000000000c */
[C---:B------:R-:W-:Y:S01]  /*0380*/  IMAD.WIDE R12, R18.reuse, R27, UR10 ;  /* 0x0000000a120c7e25 */ /* 0x040fe2000f8e021b */
[----:B------:R-:W-:Y:S01]  /*0390*/  MOV R27, UR18 ;  /* 0x00000012001b7c02 */ /* 0x000fe20008000f00 */
[----:B------:R-:W2:Y:S04]  /*03a0*/  LDG.E.64 R14, desc[UR16][R2.64] ;  /* 0x00000010020e7981 */ /* 0x000ea8000c1e1b00 */
[----:B------:R-:W2:Y:S01]  /*03b0*/  LDG.E.64 R12, desc[UR16][R12.64] ;  /* 0x000000100c0c7981 */ /* 0x000ea2000c1e1b00 */
[----:B------:R-:W-:Y:S01]  /*03c0*/  IMAD.WIDE.U32 R16, R27, 0x28, R16 ;  /* 0x000000281b107825 */ /* 0x000fe200078e0010 */
[----:B---3--:R-:W-:Y:S01]  /*03d0*/  DFMA R22, R22, R20, R24 ;  /* 0x000000141616722b */ /* 0x008fe20000000018 */
[----:B------:R-:W-:Y:S01]  /*03e0*/  MOV R25, 0x8 ;  /* 0x0000000800197802 */ /* 0x000fe20000000f00 */
[----:B------:R-:W3:Y:S04]  /*03f0*/  LDG.E.64 R20, desc[UR16][R2.64+0x8] ;  /* 0x0000081002147981 */ /* 0x000ee8000c1e1b00 */
[----:B------:R-:W3:Y:S01]  /*0400*/  LDG.E.64 R16, desc[UR16][R16.64] ;  /* 0x0000001010107981 */ /* 0x000ee2000c1e1b00 */
[----:B------:R-:W-:Y:S01]  /*0410*/  IMAD.WIDE R24, R18, R25, UR12 ;  /* 0x0000000c12187e25 */ /* 0x000fe2000f8e0219 */
[----:B----4-:R-:W-:-:S02]  /*0420*/  DFMA R6, R4, R6, R22 ;  /* 0x000000060406722b */ /* 0x010fc40000000016 */
[----:B------:R-:W4:Y:S01]  /*0430*/  LDG.E.64 R4, desc[UR16][R2.64+0x10] ;  /* 0x0000101002047981 */ /* 0x000f22000c1e1b00 */
[----:B------:R-:W-:-:S03]  /*0440*/  IMAD.MOV.U32 R23, RZ, RZ, 0x8 ;  /* 0x00000008ff177424 */ /* 0x000fc600078e00ff */
[----:B------:R-:W4:Y:S01]  /*0450*/  LDG.E.64 R24, desc[UR16][R24.64] ;  /* 0x0000001018187981 */ /* 0x000f22000c1e1b00 */
[----:B------:R-:W-:Y:S01]  /*0460*/  IMAD.WIDE R22, R18, R23, UR14 ;  /* 0x0000000e12167e25 */ /* 0x000fe2000f8e0217 */
[----:B-----5:R-:W-:Y:S02]  /*0470*/  DFMA R8, R10, R8, R6 ;  /* 0x000000080a08722b */ /* 0x020fe40000000006 */
[----:B------:R-:W5:Y:S04]  /*0480*/  LDG.E.64 R6, desc[UR16][R2.64+0x18] ;  /* 0x0000181002067981 */ /* 0x000f68000c1e1b00 */
[----:B------:R-:W5:Y:S01]  /*0490*/  LDG.E.64 R22, desc[UR16][R22.64] ;  /* 0x0000001016167981 */ /* 0x000f62000c1e1b00 */
[----:B------:R-:W-:-:S04]  /*04a0*/  UIADD3 UR4, UPT, UPT, UR4, 0x8, URZ ;  /* 0x0000000804047890 */ /* 0x000fc8000fffe0ff */
[----:B------:R-:W-:Y:S01]  /*04b0*/  UISETP.NE.AND UP0, UPT, UR4, URZ, UPT ;  /* 0x000000ff0400728c */ /* 0x000fe2000bf05270 */
[----:B--2---:R-:W-:-:S08]  /*04c0*/  DFMA R8, R14, R12, R8 ;  /* 0x0000000c0e08722b */ /* 0x004fd00000000008 */
[----:B---3--:R-:W-:-:S08]  /*04d0*/  DFMA R8, R20, R16, R8 ;  /* 0x000000101408722b */ /* 0x008fd00000000008 */
[----:B----4-:R-:W-:Y:S01]  /*04e0*/  DFMA R4, R4, R24, R8 ;  /* 0x000000180404722b */ /* 0x010fe20000000008 */
[----:B------:R-:W-:-:S07]  /*04f0*/  IADD3 R8, P0, PT, R2, 0x40, RZ ;  /* 0x0000004002087810 */ /* 0x000fce0007f1e0ff */
[----:B-----5:R-:W-:Y:S01]  /*0500*/  DFMA R12, R6, R22, R4 ;  /* 0x00000016060c722b */ /* 0x020fe20000000004 */
[----:B------:R-:W-:Y:S02]  /*0510*/  MOV R5, UR18 ;  /* 0x0000001200057c02 */ /* 0x000fe40008000f00 */
[----:B------:R-:W-:-:S03]  /*0520*/  IADD3.X R9, PT, PT, RZ, R3, RZ, P0, !PT ;  /* 0x00000003ff097210 */ /* 0x000fc600007fe4ff */
[----:B------:R-:W-:Y:S01]  /*0530*/  IMAD R18, R5, 0x8, R18 ;  /* 0x0000000805127824 */ /* 0x000fe200078e0212 */
[----:B------:R-:W-:Y:S06]  /*0540*/  BRA.U UP0, `(.L_x_27) ;  /* 0xfffffffd00347547 */ /* 0x000fec000b83ffff */
[----:B------:R-:W-:-:S12]  /*0550*/  ULOP3.LUT UR4, UR18, 0x7ffffff8, URZ, 0xc0, !UPT ;  /* 0x7ffffff812047892 */ /* 0x000fd8000f8ec0ff */
.L_x_26:
[----:B------:R-:W-:-:S04]  /*0560*/  ULOP3.LUT UR6, UR18, 0x7, URZ, 0xc0, !UPT ;  /* 0x0000000712067892 */ /* 0x000fc8000f8ec0ff */
[----:B------:R-:W-:-:S09]  /*0570*/  UISETP.NE.AND UP0, UPT, UR6, URZ, UPT ;  /* 0x000000ff0600728c */ /* 0x000fd2000bf05270 */
[----:B------:R-:W-:Y:S05]  /*0580*/  BRA.U !UP0, `(.L_x_25) ;  /* 0x00000005083c7547 */ /* 0x000fea000b800000 */
[----:B------:R-:W-:Y:S01]  /*0590*/  UISETP.GE.U32.AND UP0, UPT, UR6, 0x4, UPT ;  /* 0x000000040600788c */ /* 0x000fe2000bf06070 */
[----:B------:R-:W-:Y:S01]  /*05a0*/  IMAD R2, R19, UR18, RZ ;  /* 0x0000001213027c24 */ /* 0x000fe2000f8e02ff */
[----:B------:R-:W-:-:S04]  /*05b0*/  ULOP3.LUT UR5, UR18, 0x3, URZ, 0xc0, !UPT ;  /* 0x0000000312057892 */ /* 0x000fc8000f8ec0ff */
[----:B------:R-:W-:-:S03]  /*05c0*/  UISETP.NE.AND UP1, UPT, UR5, URZ, UPT ;  /* 0x000000ff0500728c */ /* 0x000fc6000bf25270 */
[----:B------:R-:W-:Y:S08]  /*05d0*/  BRA.U !UP0, `(.L_x_28) ;  /* 0x00000001087c7547 */ /* 0x000ff0000b800000 */
[----:B------:R-:W0:Y:S01]  /*05e0*/  LDC.64 R6, c[0x0][0x380] ;  /* 0x0000e000ff067b82 */ /* 0x000e220000000a00 */
[----:B------:R-:W1:Y:S01]  /*05f0*/  LDCU.64 UR6, c[0x0][0x380] ;  /* 0x00007000ff0677ac */ /* 0x000e620008000a00 */
[----:B------:R-:W-:Y:S02]  /*0600*/  MOV R5, UR4 ;  /* 0x0000000400057c02 */ /* 0x000fe40008000f00 */
[C---:B------:R-:W-:Y:S02]  /*0610*/  IADD3 R3, PT, PT, R2.reuse, UR4, RZ ;  /* 0x0000000402037c10 */ /* 0x040fe4000fffe0ff */
[----:B------:R-:W-:Y:S01]  /*0620*/  IADD3 R8, P0, PT, R2, UR4, RZ ;  /* 0x0000000402087c10 */ /* 0x000fe2000ff1e0ff */
[----:B------:R-:W-:Y:S01]  /*0630*/  IMAD R5, R5, UR18, R0 ;  /* 0x0000001205057c24 */ /* 0x000fe2000f8e0200 */
[----:B------:R-:W2:Y:S01]  /*0640*/  LDC.64 R22, c[0x0][0x388] ;  /* 0x0000e200ff167b82 */ /* 0x000ea20000000a00 */
[----:B------:R-:W-:Y:S02]  /*0650*/  MOV R27, UR18 ;  /* 0x00000012001b7c02 */ /* 0x000fe40008000f00 */
[----:B------:R-:W-:Y:S01]  /*0660*/  MOV R29, UR18 ;  /* 0x00000012001d7c02 */ /* 0x000fe20008000f00 */
[----:B0-----:R-:W-:-:S04]  /*0670*/  IMAD.WIDE.U32 R6, R3, 0x8, R6 ;  /* 0x0000000803067825 */ /* 0x001fc800078e0006 */
[----:B------:R-:W-:Y:S01]  /*0680*/  IMAD.X R3, RZ, RZ, RZ, P0 ;  /* 0x000000ffff037224 */ /* 0x000fe200000e06ff */
[C---:B-1----:R-:W-:Y:S01]  /*0690*/  LEA R20, P0, R8.reuse, UR6, 0x3 ;  /* 0x0000000608147c11 */ /* 0x042fe2000f8018ff */
[----:B------:R-:W3:Y:S01]  /*06a0*/  LDG.E.64 R6, desc[UR16][R6.64] ;  /* 0x0000001006067981 */ /* 0x000ee2000c1e1b00 */
[----:B--2---:R-:W-:Y:S02]  /*06b0*/  IMAD.WIDE R22, R5, 0x8, R22 ;  /* 0x0000000805167825 */ /* 0x004fe400078e0216 */
[----:B------:R-:W-:-:S03]  /*06c0*/  LEA.HI.X R21, R8, UR7, R3, 0x3, P0 ;  /* 0x0000000708157c11 */ /* 0x000fc600080f1c03 */
[----:B------:R-:W3:Y:S01]  /*06d0*/  LDG.E.64 R4, desc[UR16][R22.64] ;  /* 0x0000001016047981 */ /* 0x000ee2000c1e1b00 */
[----:B------:R-:W-:-:S03]  /*06e0*/  IMAD.WIDE.U32 R26, R27, 0x8, R22 ;  /* 0x000000081b1a7825 */ /* 0x000fc600078e0016 */
[----:B------:R-:W2:Y:S04]  /*06f0*/  LDG.E.64 R8, desc[UR16][R20.64+0x8] ;  /* 0x0000081014087981 */ /* 0x000ea8000c1e1b00 */
[----:B------:R-:W2:Y:S01]  /*0700*/  LDG.E.64 R10, desc[UR16][R26.64] ;  /* 0x000000101a0a7981 */ /* 0x000ea2000c1e1b00 */
[----:B------:R-:W-:-:S03]  /*0710*/  IMAD.WIDE.U32 R28, R29, 0x8, R26 ;  /* 0x000000081d1c7825 */ /* 0x000fc600078e001a */
[----:B------:R-:W4:Y:S01]  /*0720*/  LDG.E.64 R14, desc[UR16][R20.64+0x10] ;  /* 0x00001010140e7981 */ /* 0x000f22000c1e1b00 */
[----:B------:R-:W-:-:S03]  /*0730*/  IMAD.U32 R25, RZ, RZ, UR18 ;  /* 0x00000012ff197e24 */ /* 0x000fc6000f8e00ff */
[----:B------:R-:W4:Y:S01]  /*0740*/  LDG.E.64 R16, desc[UR16][R28.64] ;  /* 0x000000101c107981 */ /* 0x000f22000c1e1b00 */
[----:B------:R-:W-:-:S03]  /*0750*/  IMAD.WIDE.U32 R24, R25, 0x8, R28 ;  /* 0x0000000819187825 */ /* 0x000fc600078e001c */
[----:B------:R-:W5:Y:S04]  /*0760*/  LDG.E.64 R22, desc[UR16][R20.64+0x18] ;  /* 0x0000181014167981 */ /* 0x000f68000c1e1b00 */
[----:B------:R-:W5:Y:S01]  /*0770*/  LDG.E.64 R24, desc[UR16][R24.64] ;  /* 0x0000001018187981 */ /* 0x000f62000c1e1b00 */
[----:B------:R-:W-:Y:S01]  /*0780*/  UIADD3 UR4, UPT, UPT, UR4, 0x4, URZ ;  /* 0x0000000404047890 */ /* 0x000fe2000fffe0ff */
[----:B---3--:R-:W-:-:S08]  /*0790*/  DFMA R4, R6, R4, R12 ;  /* 0x000000040604722b */ /* 0x008fd0000000000c */
[----:B--2---:R-:W-:-:S08]  /*07a0*/  DFMA R4, R8, R10, R4 ;  /* 0x0000000a0804722b */ /* 0x004fd00000000004 */
[----:B----4-:R-:W-:-:S08]  /*07b0*/  DFMA R4, R14, R16, R4 ;  /* 0x000000100e04722b */ /* 0x010fd00000000004 */
[----:B-----5:R-:W-:-:S11]  /*07c0*/  DFMA R12, R22, R24, R4 ;  /* 0x00000018160c722b */ /* 0x020fd60000000004 */
.L_x_28:
[----:B------:R-:W-:Y:S05]  /*07d0*/  BRA.U !UP1, `(.L_x_25) ;  /* 0x0000000109a87547 */ /* 0x000fea000b800000 */
[----:B------:R-:W-:Y:S01]  /*07e0*/  UISETP.NE.AND UP0, UPT, UR5, 0x1, UPT ;  /* 0x000000010500788c */ /* 0x000fe2000bf05270 */
[----:B------:R-:W-:Y:S01]  /*07f0*/  MOV R9, UR4 ;  /* 0x0000000400097c02 */ /* 0x000fe20008000f00 */
[----:B------:R-:W-:Y:S02]  /*0800*/  ULOP3.LUT UR5, UR18, 0x1, URZ, 0xc0, !UPT ;  /* 0x0000000112057892 */ /* 0x000fe4000f8ec0ff */
[----:B------:R-:W-:Y:S02]  /*0810*/  MOV R17, UR18 ;  /* 0x0000001200117c02 */ /* 0x000fe40008000f00 */
[----:B------:R-:W-:Y:S01]  /*0820*/  PLOP3.LUT P1, PT, PT, PT, UP0, 0x80, 0x8 ;  /* 0x000000000008781c */ /* 0x000fe20003f2f008 */
[----:B------:R-:W-:-:S04]  /*0830*/  UISETP.NE.U32.AND UP1, UPT, UR5, 0x1, UPT ;  /* 0x000000010500788c */ /* 0x000fc8000bf25070 */
[----:B------:R-:W0:Y:S02]  /*0840*/  @UP0 LDCU.128 UR8, c[0x0][0x380] ;  /* 0x00007000ff0807ac */ /* 0x000e240008000c00 */
[----:B------:R-:W-:Y:S01]  /*0850*/  PLOP3.LUT P0, PT, PT, PT, UP1, 0x80, 0x8 ;  /* 0x000000000008781c */ /* 0x000fe20003f0f018 */
[----:B------:R-:W1:Y:S04]  /*0860*/  @UP0 LDCU.64 UR6, c[0x0][0x380] ;  /* 0x00007000ff0607ac */ /* 0x000e680008000a00 */
[----:B------:R-:W2:Y:S01]  /*0870*/  @!UP1 LDCU.128 UR12, c[0x0][0x380] ;  /* 0x00007000ff0c97ac */ /* 0x000ea20008000c00 */
[C---:B------:R-:W-:Y:S01]  /*0880*/  @P1 IADD3 R3, PT, PT, R2.reuse, UR4, RZ ;  /* 0x0000000402031c10 */ /* 0x040fe2000fffe0ff */
[----:B------:R-:W-:Y:S01]  /*0890*/  @P1 IMAD R9, R9, UR18, R0 ;  /* 0x0000001209091c24 */ /* 0x000fe2000f8e0200 */
[----:B------:R-:W-:Y:S01]  /*08a0*/  @P1 IADD3 R10, P2, PT, R2, UR4, RZ ;  /* 0x00000004020a1c10 */ /* 0x000fe2000ff5e0ff */
[----:B------:R-:W-:Y:S01]  /*08b0*/  @UP0 UIADD3 UR4, UPT, UPT, UR4, 0x2, URZ ;  /* 0x0000000204040890 */ /* 0x000fe2000fffe0ff */
[----:B0-----:R-:W-:Y:S01]  /*08c0*/  MOV R6, UR10 ;  /* 0x0000000a00067c02 */ /* 0x001fe20008000f00 */
[----:B------:R-:W-:Y:S01]  /*08d0*/  IMAD.U32 R4, RZ, RZ, UR8 ;  /* 0x00000008ff047e24 */ /* 0x000fe2000f8e00ff */
[----:B------:R-:W-:-:S02]  /*08e0*/  MOV R7, UR11 ;  /* 0x0000000b00077c02 */ /* 0x000fc40008000f00 */
[----:B------:R-:W-:Y:S01]  /*08f0*/  MOV R5, UR9 ;  /* 0x0000000900057c02 */ /* 0x000fe20008000f00 */
[----:B------:R-:W-:-:S04]  /*0900*/  @P1 IMAD.WIDE R6, R9, 0x8, R6 ;  /* 0x0000000809061825 */ /* 0x000fc800078e0206 */
[----:B------:R-:W-:-:S04]  /*0910*/  @P1 IMAD.WIDE.U32 R4, R3, 0x8, R4 ;  /* 0x0000000803041825 */ /* 0x000fc800078e0004 */
[----:B------:R-:W-:Y:S01]  /*0920*/  @P1 IMAD.X R3, RZ, RZ, RZ, P2 ;  /* 0x000000ffff031224 */ /* 0x000fe200010e06ff */
[C---:B-1----:R-:W-:Y:S01]  /*0930*/  @P1 LEA R8, P2, R10.reuse, UR6, 0x3 ;  /* 0x000000060a081c11 */ /* 0x042fe2000f8418ff */
[----:B------:R-:W-:Y:S01]  /*0940*/  @P1 IMAD.WIDE.U32 R16, R17, 0x8, R6 ;  /* 0x0000000811101825 */ /* 0x000fe200078e0006 */
[----:B------:R-:W3:Y:S02]  /*0950*/  @P1 LDG.E.64 R4, desc[UR16][R4.64] ;  /* 0x0000001004041981 */ /* 0x000ee4000c1e1b00 */
[----:B------:R-:W-:Y:S02]  /*0960*/  @P1 LEA.HI.X R9, R10, UR7, R3, 0x3, P2 ;  /* 0x000000070a091c11 */ /* 0x000fe400090f1c03 */
[----:B------:R-:W3:Y:S01]  /*0970*/  @P1 LDG.E.64 R6, desc[UR16][R6.64] ;  /* 0x0000001006061981 */ /* 0x000ee2000c1e1b00 */
[----:B------:R-:W-:Y:S01]  /*0980*/  IMAD.U32 R23, RZ, RZ, UR4 ;  /* 0x00000004ff177e24 */ /* 0x000fe2000f8e00ff */
[----:B--2---:R-:W-:Y:S02]  /*0990*/  MOV R14, UR12 ;  /* 0x0000000c000e7c02 */ /* 0x004fe40008000f00 */
[----:B------:R-:W-:Y:S01]  /*09a0*/  MOV R15, UR13 ;  /* 0x0000000d000f7c02 */ /* 0x000fe20008000f00 */
[----:B------:R-:W-:Y:S01]  /*09b0*/  @!P0 IMAD R23, R23, UR18, R0 ;  /* 0x0000001217178c24 */ /* 0x000fe2000f8e0200 */
[----:B------:R-:W-:Y:S01]  /*09c0*/  MOV R10, UR14 ;  /* 0x0000000e000a7c02 */ /* 0x000fe20008000f00 */
[----:B------:R-:W2:Y:S01]  /*09d0*/  @P1 LDG.E.64 R8, desc[UR16][R8.64+0x8] ;  /* 0x0000081008081981 */ /* 0x000ea2000c1e1b00 */
[----:B------:R-:W-:-:S02]  /*09e0*/  MOV R11, UR15 ;  /* 0x0000000f000b7c02 */ /* 0x000fc40008000f00 */
[----:B------:R-:W-:Y:S02]  /*09f0*/  @!P0 IADD3 R21, PT, PT, R2, UR4, RZ ;  /* 0x0000000402158c10 */ /* 0x000fe4000fffe0ff */
[----:B------:R-:W2:Y:S01]  /*0a00*/  @P1 LDG.E.64 R2, desc[UR16][R16.64] ;  /* 0x0000001010021981 */ /* 0x000ea2000c1e1b00 */
[----:B------:R-:W-:-:S04]  /*0a10*/  @!P0 IMAD.WIDE R10, R23, 0x8, R10 ;  /* 0x00000008170a8825 */ /* 0x000fc800078e020a */
[----:B------:R-:W-:Y:S02]  /*0a20*/  @!P0 IMAD.WIDE.U32 R14, R21, 0x8, R14 ;  /* 0x00000008150e8825 */ /* 0x000fe400078e000e */
[----:B------:R-:W4:Y:S04]  /*0a30*/  @!P0 LDG.E.64 R10, desc[UR16][R10.64] ;  /* 0x000000100a0a8981 */ /* 0x000f28000c1e1b00 */
[----:B------:R-:W4:Y:S01]  /*0a40*/  @!P0 LDG.E.64 R14, desc[UR16][R14.64] ;  /* 0x000000100e0e8981 */ /* 0x000f22000c1e1b00 */
[----:B---3--:R-:W-:-:S08]  /*0a50*/  @P1 DFMA R4, R4, R6, R12 ;  /* 0x000000060404122b */ /* 0x008fd0000000000c */
[----:B--2---:R-:W-:-:S08]  /*0a60*/  @P1 DFMA R12, R8, R2, R4 ;  /* 0x00000002080c122b */ /* 0x004fd00000000004 */
[----:B----4-:R-:W-:-:S11]  /*0a70*/  @!P0 DFMA R12, R14, R10, R12 ;  /* 0x0000000a0e0c822b */ /* 0x010fd6000000000c */
.L_x_25:
[----:B------:R-:W0:Y:S01]  /*0a80*/  LDC.64 R2, c[0x0][0x390] ;  /* 0x0000e400ff027b82 */ /* 0x000e220000000a00 */
[----:B------:R-:W-:-:S04]  /*0a90*/  IMAD R19, R19, UR18, R0 ;  /* 0x0000001213137c24 */ /* 0x000fc8000f8e0200 */
[----:B0-----:R-:W-:-:S05]  /*0aa0*/  IMAD.WIDE R2, R19, 0x8, R2 ;  /* 0x0000000813027825 */ /* 0x001fca00078e0202 */
[----:B------:R-:W-:Y:S01]  /*0ab0*/  STG.E.64 desc[UR16][R2.64], R12 ;  /* 0x0000000c02007986 */ /* 0x000fe2000c101b10 */
[----:B------:R-:W-:Y:S05]  /*0ac0*/  EXIT ;  /* 0x000000000000794d */ /* 0x000fea0003800000 */
.L_x_29:
        /* <DEDUP_REMOVED lines=11> */
.L_x_34:


//--------------------- .nv.shared.reserved.0     --------------------------
	.section	.nv.shared.reserved.0,"aw",@nobits
	.weak		__nv_reservedSMEM_offset_0_alias
	.size		__nv_reservedSMEM_offset_0_alias, 0, 64
	.other		__nv_reservedSMEM_offset_0_alias,@"STO_CUDA_RESERVED_SHARED STV_DEFAULT"
__nv_reservedSMEM_offset_0_alias:
	.zero		0
	.zero		64


//--------------------- .nv.shared._Z21ieee_64bits_gemm_blocPdS_S_i --------------------------
	.section	.nv.shared._Z21ieee_64bits_gemm_blocPdS_S_i,"aw",@nobits
	.sectionflags	@""
	.align	8
.nv.shared._Z21ieee_64bits_gemm_blocPdS_S_i:
	.zero		17408


//--------------------- .nv.constant0._Z24inve_matrix_gauss_jordanPdS_i --------------------------
	.section	.nv.constant0._Z24inve_matrix_gauss_jordanPdS_i,"a",@progbits
	.sectionflags	@""
	.align	4
.nv.constant0._Z24inve_matrix_gauss_jordanPdS_i:
	.zero		916


//--------------------- .nv.constant0._Z21ieee_64bits_gemm_blocPdS_S_i --------------------------
	.section	.nv.constant0._Z21ieee_64bits_gemm_blocPdS_S_i,"a",@progbits
	.sectionflags	@""
	.align	4
.nv.constant0._Z21ieee_64bits_gemm_blocPdS_S_i:
	.zero		924


//--------------------- .nv.constant0._Z20ieee_64bits_gemm_ijkPdS_S_i --------------------------
	.section	.nv.constant0._Z20ieee_64bits_gemm_ijkPdS_S_i,"a",@progbits
	.sectionflags	@""
	.align	4
.nv.constant0._Z20ieee_64bits_gemm_ijkPdS_S_i:
	.zero		924


//--------------------- .nv.constant0._Z20ieee_64bits_gemm_jikPdS_S_i --------------------------
	.section	.nv.constant0._Z20ieee_64bits_gemm_jikPdS_S_i,"a",@progbits
	.sectionflags	@""
	.align	4
.nv.constant0._Z20ieee_64bits_gemm_jikPdS_S_i:
	.zero		924


//--------------------- SYMBOLS --------------------------

	.type		.nv.reservedSmem.offset0,@object
	.size		.nv.reservedSmem.offset0,0x4
	.type		.nv.reservedSmem.cap,@object
	.size		.nv.reservedSmem.cap,0x4
